	.target	sm_100a

	.elftype	@"ET_EXEC"


//--------------------- .note.nv.tkinfo           --------------------------
	.section	.note.nv.tkinfo,"",@"SHT_NOTE"
	.sectionflags	@"SHF_NOTE_NV_TKINFO"
	.tkinfo
        /*0018*/ 	.word	0x00000002
        /*0030*/ 	.string	""
        /*0030*/ 	.string	"ptxas"
        /*0030*/ 	.string	"Cuda compilation tools, release 13.0, V13.0.88"
        /*0030*/ 	.string	"Build cuda_13.0.r13.0/compiler.36424714_0"
        /*0030*/ 	.string	"-arch sm_100a -m 64 "



//--------------------- .note.nv.cuinfo           --------------------------
	.section	.note.nv.cuinfo,"",@"SHT_NOTE"
	.sectionflags	@"SHF_NOTE_NV_CUINFO"
        /*0018*/ 	.short	0x0002
        /*001a*/ 	.short	0x0064
        /*001c*/ 	.short	0x0082
	.zero		2


//--------------------- .nv.info                  --------------------------
	.section	.nv.info,"",@"SHT_CUDA_INFO"
	.align	4


	//----- nvinfo : EIATTR_REGCOUNT
	.align		4
        /*0000*/ 	.byte	0x04, 0x2f
        /*0002*/ 	.short	(.L_12 - .L_11)
	.align		4
.L_11:
        /*0004*/ 	.word	index@(_ZN7cutlass6KernelINS_4gemm6kernel13TrmmUniversalINS1_11threadblock13MmaMultistageINS1_9GemmShapeILi32ELi32ELi16EEENS_9transform11threadblock44PredicatedTileAccessIteratorTriangularMatrixINS_11MatrixShapeILi32ELi16EEEdNS_6layout8RowMajorELi1ENS8_29PitchLinearWarpRakedThreadMapINS_16PitchLinearShapeILi16ELi32EEELi128ENSG_ILi16ELi2EEELi1EEELNS_8SideModeE1ELNS_8FillModeE0ELNS_8DiagTypeE3ENS_5ArrayIdLi1ELb1EEEEENS9_25RegularTileAccessIteratorISC_dNSD_40RowMajorTensorOpMultiplicand64bCrosswiseELi1ESJ_Li8EEELNS_4arch14CacheOperation4KindE0ENSA_INSB_ILi16ELi32EEEdSE_Li0ENS8_31PitchLinearWarpStripedThreadMapINSG_ILi32ELi16EEELi128ESI_Li1EEELSK_1ELSL_2ELSM_0ESO_EENSQ_ISW_dNSD_40RowMajorTensorOpMultiplicandCongruous64bELi0ESZ_Li8EEELSV_0EdSE_NS4_9MmaPolicyINS1_4warp11MmaTensorOpINS6_ILi16ELi16ELi16EEEdSR_dS11_dSE_NS14_17MmaTensorOpPolicyINST_3MmaINS6_ILi8ELi8ELi4EEELi32EdSE_dNSD_11ColumnMajorEdSE_NST_13OpMultiplyAddEEENSB_ILi1ELi1EEEEELi1ELb0EbEENSB_ILi0ELi0EEES1G_Li1EEELi3ELNS1_23SharedMemoryClearOptionE1EbEENS_8epilogue11threadblock8EpilogueIS7_S1F_Li1ENS1L_22PredicatedTileIteratorINS1L_26OutputTileOptimalThreadMapINS1L_15OutputTileShapeILi32ELi8ELi2ELi1ELi1EEENS1P_ILi1ELi2ELi1ELi1ELi2EEELi128ELi1ELi64EEEdLb0ENSD_9NoPermuteELb1EEENS1K_4warp24FragmentIteratorTensorOpIS16_S19_dNSN_IdLi2ELb1EEESE_EENS1V_20TileIteratorTensorOpIS16_S19_dSE_EENS1L_18SharedLoadIteratorINS1S_18CompactedThreadMapEdLi8EEENS1K_6thread17LinearCombinationIdLi1EddLNS24_9ScaleType4KindE0ELNS_15FloatRoundStyleE2EdEENSB_ILi0ELi4EEELi1ELi1EEENS4_30GemmIdentityThreadblockSwizzleILi1EEELSK_1ELSL_2ELSM_0EEEEEvNT_6ParamsE)
        /*0008*/ 	.word	0x00000040


	//----- nvinfo : EIATTR_FRAME_SIZE
	.align		4
.L_12:
        /*000c*/ 	.byte	0x04, 0x11
        /*000e*/ 	.short	(.L_14 - .L_13)
	.align		4
.L_13:
        /*0010*/ 	.word	index@(_ZN7cutlass6KernelINS_4gemm6kernel13TrmmUniversalINS1_11threadblock13MmaMultistageINS1_9GemmShapeILi32ELi32ELi16EEENS_9transform11threadblock44PredicatedTileAccessIteratorTriangularMatrixINS_11MatrixShapeILi32ELi16EEEdNS_6layout8RowMajorELi1ENS8_29PitchLinearWarpRakedThreadMapINS_16PitchLinearShapeILi16ELi32EEELi128ENSG_ILi16ELi2EEELi1EEELNS_8SideModeE1ELNS_8FillModeE0ELNS_8DiagTypeE3ENS_5ArrayIdLi1ELb1EEEEENS9_25RegularTileAccessIteratorISC_dNSD_40RowMajorTensorOpMultiplicand64bCrosswiseELi1ESJ_Li8EEELNS_4arch14CacheOperation4KindE0ENSA_INSB_ILi16ELi32EEEdSE_Li0ENS8_31PitchLinearWarpStripedThreadMapINSG_ILi32ELi16EEELi128ESI_Li1EEELSK_1ELSL_2ELSM_0ESO_EENSQ_ISW_dNSD_40RowMajorTensorOpMultiplicandCongruous64bELi0ESZ_Li8EEELSV_0EdSE_NS4_9MmaPolicyINS1_4warp11MmaTensorOpINS6_ILi16ELi16ELi16EEEdSR_dS11_dSE_NS14_17MmaTensorOpPolicyINST_3MmaINS6_ILi8ELi8ELi4EEELi32EdSE_dNSD_11ColumnMajorEdSE_NST_13OpMultiplyAddEEENSB_ILi1ELi1EEEEELi1ELb0EbEENSB_ILi0ELi0EEES1G_Li1EEELi3ELNS1_23SharedMemoryClearOptionE1EbEENS_8epilogue11threadblock8EpilogueIS7_S1F_Li1ENS1L_22PredicatedTileIteratorINS1L_26OutputTileOptimalThreadMapINS1L_15OutputTileShapeILi32ELi8ELi2ELi1ELi1EEENS1P_ILi1ELi2ELi1ELi1ELi2EEELi128ELi1ELi64EEEdLb0ENSD_9NoPermuteELb1EEENS1K_4warp24FragmentIteratorTensorOpIS16_S19_dNSN_IdLi2ELb1EEESE_EENS1V_20TileIteratorTensorOpIS16_S19_dSE_EENS1L_18SharedLoadIteratorINS1S_18CompactedThreadMapEdLi8EEENS1K_6thread17LinearCombinationIdLi1EddLNS24_9ScaleType4KindE0ELNS_15FloatRoundStyleE2EdEENSB_ILi0ELi4EEELi1ELi1EEENS4_30GemmIdentityThreadblockSwizzleILi1EEELSK_1ELSL_2ELSM_0EEEEEvNT_6ParamsE)
        /*0014*/ 	.word	0x00000000


	//----- nvinfo : EIATTR_MIN_STACK_SIZE
	.align		4
.L_14:
        /*0018*/ 	.byte	0x04, 0x12
        /*001a*/ 	.short	(.L_16 - .L_15)
	.align		4
.L_15:
        /*001c*/ 	.word	index@(_ZN7cutlass6KernelINS_4gemm6kernel13TrmmUniversalINS1_11threadblock13MmaMultistageINS1_9GemmShapeILi32ELi32ELi16EEENS_9transform11threadblock44PredicatedTileAccessIteratorTriangularMatrixINS_11MatrixShapeILi32ELi16EEEdNS_6layout8RowMajorELi1ENS8_29PitchLinearWarpRakedThreadMapINS_16PitchLinearShapeILi16ELi32EEELi128ENSG_ILi16ELi2EEELi1EEELNS_8SideModeE1ELNS_8FillModeE0ELNS_8DiagTypeE3ENS_5ArrayIdLi1ELb1EEEEENS9_25RegularTileAccessIteratorISC_dNSD_40RowMajorTensorOpMultiplicand64bCrosswiseELi1ESJ_Li8EEELNS_4arch14CacheOperation4KindE0ENSA_INSB_ILi16ELi32EEEdSE_Li0ENS8_31PitchLinearWarpStripedThreadMapINSG_ILi32ELi16EEELi128ESI_Li1EEELSK_1ELSL_2ELSM_0ESO_EENSQ_ISW_dNSD_40RowMajorTensorOpMultiplicandCongruous64bELi0ESZ_Li8EEELSV_0EdSE_NS4_9MmaPolicyINS1_4warp11MmaTensorOpINS6_ILi16ELi16ELi16EEEdSR_dS11_dSE_NS14_17MmaTensorOpPolicyINST_3MmaINS6_ILi8ELi8ELi4EEELi32EdSE_dNSD_11ColumnMajorEdSE_NST_13OpMultiplyAddEEENSB_ILi1ELi1EEEEELi1ELb0EbEENSB_ILi0ELi0EEES1G_Li1EEELi3ELNS1_23SharedMemoryClearOptionE1EbEENS_8epilogue11threadblock8EpilogueIS7_S1F_Li1ENS1L_22PredicatedTileIteratorINS1L_26OutputTileOptimalThreadMapINS1L_15OutputTileShapeILi32ELi8ELi2ELi1ELi1EEENS1P_ILi1ELi2ELi1ELi1ELi2EEELi128ELi1ELi64EEEdLb0ENSD_9NoPermuteELb1EEENS1K_4warp24FragmentIteratorTensorOpIS16_S19_dNSN_IdLi2ELb1EEESE_EENS1V_20TileIteratorTensorOpIS16_S19_dSE_EENS1L_18SharedLoadIteratorINS1S_18CompactedThreadMapEdLi8EEENS1K_6thread17LinearCombinationIdLi1EddLNS24_9ScaleType4KindE0ELNS_15FloatRoundStyleE2EdEENSB_ILi0ELi4EEELi1ELi1EEENS4_30GemmIdentityThreadblockSwizzleILi1EEELSK_1ELSL_2ELSM_0EEEEEvNT_6ParamsE)
        /*0020*/ 	.word	0x00000000
.L_16:


//--------------------- .nv.compat                --------------------------
	.section	.nv.compat,"",@"SHT_CUDA_COMPAT_INFO"
	.align	4
        /*0000*/ 	.byte	0x02, 0x09, 0x01, 0x00, 0x02, 0x02, 0x01, 0x00, 0x02, 0x05, 0x05, 0x00, 0x03, 0x07, 0x01, 0x01
        /*0010*/ 	.byte	0x02, 0x03, 0x00, 0x00, 0x02, 0x06, 0x01, 0x00, 0x04, 0x0b, 0x08, 0x00, 0x01, 0x00, 0x00, 0x00
        /*0020*/ 	.byte	0x00, 0x00, 0x00, 0x00


//--------------------- .nv.info._ZN7cutlass6KernelINS_4gemm6kernel13TrmmUniversalINS1_11threadblock13MmaMultistageINS1_9GemmShapeILi32ELi32ELi16EEENS_9transform11threadblock44PredicatedTileAccessIteratorTriangularMatrixINS_11MatrixShapeILi32ELi16EEEdNS_6layout8RowMajorELi1ENS8_29PitchLinearWarpRakedThreadMapINS_16PitchLinearShapeILi16ELi32EEELi128ENSG_ILi16ELi2EEELi1EEELNS_8SideModeE1ELNS_8FillModeE0ELNS_8DiagTypeE3ENS_5ArrayIdLi1ELb1EEEEENS9_25RegularTileAccessIteratorISC_dNSD_40RowMajorTensorOpMultiplicand64bCrosswiseELi1ESJ_Li8EEELNS_4arch14CacheOperation4KindE0ENSA_INSB_ILi16ELi32EEEdSE_Li0ENS8_31PitchLinearWarpStripedThreadMapINSG_ILi32ELi16EEELi128ESI_Li1EEELSK_1ELSL_2ELSM_0ESO_EENSQ_ISW_dNSD_40RowMajorTensorOpMultiplicandCongruous64bELi0ESZ_Li8EEELSV_0EdSE_NS4_9MmaPolicyINS1_4warp11MmaTensorOpINS6_ILi16ELi16ELi16EEEdSR_dS11_dSE_NS14_17MmaTensorOpPolicyINST_3MmaINS6_ILi8ELi8ELi4EEELi32EdSE_dNSD_11ColumnMajorEdSE_NST_13OpMultiplyAddEEENSB_ILi1ELi1EEEEELi1ELb0EbEENSB_ILi0ELi0EEES1G_Li1EEELi3ELNS1_23SharedMemoryClearOptionE1EbEENS_8epilogue11threadblock8EpilogueIS7_S1F_Li1ENS1L_22PredicatedTileIteratorINS1L_26OutputTileOptimalThreadMapINS1L_15OutputTileShapeILi32ELi8ELi2ELi1ELi1EEENS1P_ILi1ELi2ELi1ELi1ELi2EEELi128ELi1ELi64EEEdLb0ENSD_9NoPermuteELb1EEENS1K_4warp24FragmentIteratorTensorOpIS16_S19_dNSN_IdLi2ELb1EEESE_EENS1V_20TileIteratorTensorOpIS16_S19_dSE_EENS1L_18SharedLoadIteratorINS1S_18CompactedThreadMapEdLi8EEENS1K_6thread17LinearCombinationIdLi1EddLNS24_9ScaleType4KindE0ELNS_15FloatRoundStyleE2EdEENSB_ILi0ELi4EEELi1ELi1EEENS4_30GemmIdentityThreadblockSwizzleILi1EEELSK_1ELSL_2ELSM_0EEEEEvNT_6ParamsE --------------------------
	.section	.nv.info._ZN7cutlass6KernelINS_4gemm6kernel13TrmmUniversalINS1_11threadblock13MmaMultistageINS1_9GemmShapeILi32ELi32ELi16EEENS_9transform11threadblock44PredicatedTileAccessIteratorTriangularMatrixINS_11MatrixShapeILi32ELi16EEEdNS_6layout8RowMajorELi1ENS8_29PitchLinearWarpRakedThreadMapINS_16PitchLinearShapeILi16ELi32EEELi128ENSG_ILi16ELi2EEELi1EEELNS_8SideModeE1ELNS_8FillModeE0ELNS_8DiagTypeE3ENS_5ArrayIdLi1ELb1EEEEENS9_25RegularTileAccessIteratorISC_dNSD_40RowMajorTensorOpMultiplicand64bCrosswiseELi1ESJ_Li8EEELNS_4arch14CacheOperation4KindE0ENSA_INSB_ILi16ELi32EEEdSE_Li0ENS8_31PitchLinearWarpStripedThreadMapINSG_ILi32ELi16EEELi128ESI_Li1EEELSK_1ELSL_2ELSM_0ESO_EENSQ_ISW_dNSD_40RowMajorTensorOpMultiplicandCongruous64bELi0ESZ_Li8EEELSV_0EdSE_NS4_9MmaPolicyINS1_4warp11MmaTensorOpINS6_ILi16ELi16ELi16EEEdSR_dS11_dSE_NS14_17MmaTensorOpPolicyINST_3MmaINS6_ILi8ELi8ELi4EEELi32EdSE_dNSD_11ColumnMajorEdSE_NST_13OpMultiplyAddEEENSB_ILi1ELi1EEEEELi1ELb0EbEENSB_ILi0ELi0EEES1G_Li1EEELi3ELNS1_23SharedMemoryClearOptionE1EbEENS_8epilogue11threadblock8EpilogueIS7_S1F_Li1ENS1L_22PredicatedTileIteratorINS1L_26OutputTileOptimalThreadMapINS1L_15OutputTileShapeILi32ELi8ELi2ELi1ELi1EEENS1P_ILi1ELi2ELi1ELi1ELi2EEELi128ELi1ELi64EEEdLb0ENSD_9NoPermuteELb1EEENS1K_4warp24FragmentIteratorTensorOpIS16_S19_dNSN_IdLi2ELb1EEESE_EENS1V_20TileIteratorTensorOpIS16_S19_dSE_EENS1L_18SharedLoadIteratorINS1S_18CompactedThreadMapEdLi8EEENS1K_6thread17LinearCombinationIdLi1EddLNS24_9ScaleType4KindE0ELNS_15FloatRoundStyleE2EdEENSB_ILi0ELi4EEELi1ELi1EEENS4_30GemmIdentityThreadblockSwizzleILi1EEELSK_1ELSL_2ELSM_0EEEEEvNT_6ParamsE,"",@"SHT_CUDA_INFO"
	.sectionflags	@""
	.align	4


	//----- nvinfo : EIATTR_CUDA_API_VERSION
	.align		4
        /*0000*/ 	.byte	0x04, 0x37
        /*0002*/ 	.short	(.L_18 - .L_17)
.L_17:
        /*0004*/ 	.word	0x00000082


	//----- nvinfo : EIATTR_KPARAM_INFO
	.align		4
.L_18:
        /*0008*/ 	.byte	0x04, 0x17
        /*000a*/ 	.short	(.L_20 - .L_19)
.L_19:
        /*000c*/ 	.word	0x00000000
        /*0010*/ 	.short	0x0000
        /*0012*/ 	.short	0x0000
        /*0014*/ 	.byte	0x00, 0xf0, 0xa1, 0x04


	//----- nvinfo : EIATTR_SPARSE_MMA_MASK
	.align		4
.L_20:
        /*0018*/ 	.byte	0x03, 0x50
        /*001a*/ 	.short	0x0000


	//----- nvinfo : EIATTR_MAXREG_COUNT
	.align		4
        /*001c*/ 	.byte	0x03, 0x1b
        /*001e*/ 	.short	0x00ff


	//----- nvinfo : EIATTR_NUM_BARRIERS
	.align		4
        /*0020*/ 	.byte	0x02, 0x4c
        /*0022*/ 	.byte	0x01
	.zero		1


	//----- nvinfo : EIATTR_MERCURY_ISA_VERSION
	.align		4
        /*0024*/ 	.byte	0x03, 0x5f
        /*0026*/ 	.short	0x0101


	//----- nvinfo : EIATTR_COOP_GROUP_MASK_REGIDS
	.align		4
        /*0028*/ 	.byte	0x04, 0x29
        /*002a*/ 	.short	(.L_22 - .L_21)


	//   ....[0]....
.L_21:
        /*002c*/ 	.word	0xffffffff


	//----- nvinfo : EIATTR_COOP_GROUP_INSTR_OFFSETS
	.align		4
.L_22:
        /*0030*/ 	.byte	0x04, 0x28
        /*0032*/ 	.short	(.L_24 - .L_23)


	//   ....[0]....
.L_23:
        /*0034*/ 	.word	0x00000af0


	//----- nvinfo : EIATTR_VRC_CTA_INIT_COUNT
	.align		4
.L_24:
        /*0038*/ 	.byte	0x02, 0x4a
	.zero		1
	.zero		1


	//----- nvinfo : EIATTR_EXIT_INSTR_OFFSETS
	.align		4
        /*003c*/ 	.byte	0x04, 0x1c
        /*003e*/ 	.short	(.L_26 - .L_25)


	//   ....[0]....
.L_25:
        /*0040*/ 	.word	0x000000f0


	//   ....[1]....
        /*0044*/ 	.word	0x00003ad0


	//   ....[2]....
        /*0048*/ 	.word	0x00003b50


	//   ....[3]....
        /*004c*/ 	.word	0x00003c00


	//----- nvinfo : EIATTR_INDIRECT_BRANCH_TARGETS
	.align		4
.L_26:
        /*0050*/ 	.byte	0x04, 0x34
        /*0052*/ 	.short	(.L_28 - .L_27)


	//   ....[0]....
.L_27:
        /*0054*/ 	.word	.L_x_21@srel
        /*0058*/ 	.short	0x0
        /*005a*/ 	.short	0x0
        /*005c*/ 	.word	0x3
        /*0060*/ 	.word	.L_x_22@srel
        /*0064*/ 	.word	.L_x_23@srel
        /*0068*/ 	.word	.L_x_12@srel


	//   ....[1]....
        /*006c*/ 	.word	.L_x_25@srel
        /*0070*/ 	.short	0x0
        /*0072*/ 	.short	0x0
        /*0074*/ 	.word	0x3
        /*0078*/ 	.word	.L_x_26@srel
        /*007c*/ 	.word	.L_x_27@srel
        /*0080*/ 	.word	.L_x_12@srel


	//----- nvinfo : EIATTR_CRS_STACK_SIZE
	.align		4
.L_28:
        /*0084*/ 	.byte	0x04, 0x1e
        /*0086*/ 	.short	(.L_30 - .L_29)
.L_29:
        /*0088*/ 	.word	0x00000000


	//----- nvinfo : EIATTR_CBANK_PARAM_SIZE
	.align		4
.L_30:
        /*008c*/ 	.byte	0x03, 0x19
        /*008e*/ 	.short	0x0128


	//----- nvinfo : EIATTR_PARAM_CBANK
	.align		4
        /*0090*/ 	.byte	0x04, 0x0a
        /*0092*/ 	.short	(.L_32 - .L_31)
	.align		4
.L_31:
        /*0094*/ 	.word	index@(.nv.constant0._ZN7cutlass6KernelINS_4gemm6kernel13TrmmUniversalINS1_11threadblock13MmaMultistageINS1_9GemmShapeILi32ELi32ELi16EEENS_9transform11threadblock44PredicatedTileAccessIteratorTriangularMatrixINS_11MatrixShapeILi32ELi16EEEdNS_6layout8RowMajorELi1ENS8_29PitchLinearWarpRakedThreadMapINS_16PitchLinearShapeILi16ELi32EEELi128ENSG_ILi16ELi2EEELi1EEELNS_8SideModeE1ELNS_8FillModeE0ELNS_8DiagTypeE3ENS_5ArrayIdLi1ELb1EEEEENS9_25RegularTileAccessIteratorISC_dNSD_40RowMajorTensorOpMultiplicand64bCrosswiseELi1ESJ_Li8EEELNS_4arch14CacheOperation4KindE0ENSA_INSB_ILi16ELi32EEEdSE_Li0ENS8_31PitchLinearWarpStripedThreadMapINSG_ILi32ELi16EEELi128ESI_Li1EEELSK_1ELSL_2ELSM_0ESO_EENSQ_ISW_dNSD_40RowMajorTensorOpMultiplicandCongruous64bELi0ESZ_Li8EEELSV_0EdSE_NS4_9MmaPolicyINS1_4warp11MmaTensorOpINS6_ILi16ELi16ELi16EEEdSR_dS11_dSE_NS14_17MmaTensorOpPolicyINST_3MmaINS6_ILi8ELi8ELi4EEELi32EdSE_dNSD_11ColumnMajorEdSE_NST_13OpMultiplyAddEEENSB_ILi1ELi1EEEEELi1ELb0EbEENSB_ILi0ELi0EEES1G_Li1EEELi3ELNS1_23SharedMemoryClearOptionE1EbEENS_8epilogue11threadblock8EpilogueIS7_S1F_Li1ENS1L_22PredicatedTileIteratorINS1L_26OutputTileOptimalThreadMapINS1L_15OutputTileShapeILi32ELi8ELi2ELi1ELi1EEENS1P_ILi1ELi2ELi1ELi1ELi2EEELi128ELi1ELi64EEEdLb0ENSD_9NoPermuteELb1EEENS1K_4warp24FragmentIteratorTensorOpIS16_S19_dNSN_IdLi2ELb1EEESE_EENS1V_20TileIteratorTensorOpIS16_S19_dSE_EENS1L_18SharedLoadIteratorINS1S_18CompactedThreadMapEdLi8EEENS1K_6thread17LinearCombinationIdLi1EddLNS24_9ScaleType4KindE0ELNS_15FloatRoundStyleE2EdEENSB_ILi0ELi4EEELi1ELi1EEENS4_30GemmIdentityThreadblockSwizzleILi1EEELSK_1ELSL_2ELSM_0EEEEEvNT_6ParamsE)
        /*0098*/ 	.short	0x0380
        /*009a*/ 	.short	0x0128


	//----- nvinfo : EIATTR_SW_WAR
	.align		4
.L_32:
        /*009c*/ 	.byte	0x04, 0x36
        /*009e*/ 	.short	(.L_34 - .L_33)
.L_33:
        /*00a0*/ 	.word	0x00000008
.L_34:


//--------------------- .nv.callgraph             --------------------------
	.section	.nv.callgraph,"",@"SHT_CUDA_CALLGRAPH"
	.align	4
	.sectionentsize	8
	.align		4
        /*0000*/ 	.word	0x00000000
	.align		4
        /*0004*/ 	.word	0xffffffff
	.align		4
        /*0008*/ 	.word	0x00000000
	.align		4
        /*000c*/ 	.word	0xfffffffe
	.align		4
        /*0010*/ 	.word	0x00000000
	.align		4
        /*0014*/ 	.word	0xfffffffd
	.align		4
        /*0018*/ 	.word	0x00000000
	.align		4
        /*001c*/ 	.word	0xfffffffc


//--------------------- .nv.constant4             --------------------------
	.section	.nv.constant4,"a",@progbits
	.align	8
	.align		8
.nv.constant4:
        /*0000*/ 	.dword	_ZN39_INTERNAL_1d84041d_4_k_cu_5ab42d5d_25074cuda3std3__45__cpo5beginE
	.align		8
        /*0008*/ 	.dword	_ZN39_INTERNAL_1d84041d_4_k_cu_5ab42d5d_25074cuda3std3__45__cpo3endE
	.align		8
        /*0010*/ 	.dword	_ZN39_INTERNAL_1d84041d_4_k_cu_5ab42d5d_25074cuda3std3__45__cpo6cbeginE
	.align		8
        /*0018*/ 	.dword	_ZN39_INTERNAL_1d84041d_4_k_cu_5ab42d5d_25074cuda3std3__45__cpo4cendE
	.align		8
        /*0020*/ 	.dword	_ZN39_INTERNAL_1d84041d_4_k_cu_5ab42d5d_25074cuda3std3__441_GLOBAL__N__1d84041d_4_k_cu_5ab42d5d_25076ignoreE
	.align		8
        /*0028*/ 	.dword	_ZN39_INTERNAL_1d84041d_4_k_cu_5ab42d5d_25074cuda3std3__419piecewise_constructE
	.align		8
        /*0030*/ 	.dword	_ZN39_INTERNAL_1d84041d_4_k_cu_5ab42d5d_25074cuda3std3__48in_placeE
	.align		8
        /*0038*/ 	.dword	_ZN39_INTERNAL_1d84041d_4_k_cu_5ab42d5d_25074cuda3std6ranges3__45__cpo4swapE
	.align		8
        /*0040*/ 	.dword	_ZN39_INTERNAL_1d84041d_4_k_cu_5ab42d5d_25074cuda3std6ranges3__45__cpo9iter_moveE
	.align		8
        /*0048*/ 	.dword	_ZN39_INTERNAL_1d84041d_4_k_cu_5ab42d5d_25074cute7productE
	.align		8
        /*0050*/ 	.dword	_ZN39_INTERNAL_1d84041d_4_k_cu_5ab42d5d_25074cute1_E


//--------------------- .nv.constant2._ZN7cutlass6KernelINS_4gemm6kernel13TrmmUniversalINS1_11threadblock13MmaMultistageINS1_9GemmShapeILi32ELi32ELi16EEENS_9transform11threadblock44PredicatedTileAccessIteratorTriangularMatrixINS_11MatrixShapeILi32ELi16EEEdNS_6layout8RowMajorELi1ENS8_29PitchLinearWarpRakedThreadMapINS_16PitchLinearShapeILi16ELi32EEELi128ENSG_ILi16ELi2EEELi1EEELNS_8SideModeE1ELNS_8FillModeE0ELNS_8DiagTypeE3ENS_5ArrayIdLi1ELb1EEEEENS9_25RegularTileAccessIteratorISC_dNSD_40RowMajorTensorOpMultiplicand64bCrosswiseELi1ESJ_Li8EEELNS_4arch14CacheOperation4KindE0ENSA_INSB_ILi16ELi32EEEdSE_Li0ENS8_31PitchLinearWarpStripedThreadMapINSG_ILi32ELi16EEELi128ESI_Li1EEELSK_1ELSL_2ELSM_0ESO_EENSQ_ISW_dNSD_40RowMajorTensorOpMultiplicandCongruous64bELi0ESZ_Li8EEELSV_0EdSE_NS4_9MmaPolicyINS1_4warp11MmaTensorOpINS6_ILi16ELi16ELi16EEEdSR_dS11_dSE_NS14_17MmaTensorOpPolicyINST_3MmaINS6_ILi8ELi8ELi4EEELi32EdSE_dNSD_11ColumnMajorEdSE_NST_13OpMultiplyAddEEENSB_ILi1ELi1EEEEELi1ELb0EbEENSB_ILi0ELi0EEES1G_Li1EEELi3ELNS1_23SharedMemoryClearOptionE1EbEENS_8epilogue11threadblock8EpilogueIS7_S1F_Li1ENS1L_22PredicatedTileIteratorINS1L_26OutputTileOptimalThreadMapINS1L_15OutputTileShapeILi32ELi8ELi2ELi1ELi1EEENS1P_ILi1ELi2ELi1ELi1ELi2EEELi128ELi1ELi64EEEdLb0ENSD_9NoPermuteELb1EEENS1K_4warp24FragmentIteratorTensorOpIS16_S19_dNSN_IdLi2ELb1EEESE_EENS1V_20TileIteratorTensorOpIS16_S19_dSE_EENS1L_18SharedLoadIteratorINS1S_18CompactedThreadMapEdLi8EEENS1K_6thread17LinearCombinationIdLi1EddLNS24_9ScaleType4KindE0ELNS_15FloatRoundStyleE2EdEENSB_ILi0ELi4EEELi1ELi1EEENS4_30GemmIdentityThreadblockSwizzleILi1EEELSK_1ELSL_2ELSM_0EEEEEvNT_6ParamsE --------------------------
	.section	.nv.constant2._ZN7cutlass6KernelINS_4gemm6kernel13TrmmUniversalINS1_11threadblock13MmaMultistageINS1_9GemmShapeILi32ELi32ELi16EEENS_9transform11threadblock44PredicatedTileAccessIteratorTriangularMatrixINS_11MatrixShapeILi32ELi16EEEdNS_6layout8RowMajorELi1ENS8_29PitchLinearWarpRakedThreadMapINS_16PitchLinearShapeILi16ELi32EEELi128ENSG_ILi16ELi2EEELi1EEELNS_8SideModeE1ELNS_8FillModeE0ELNS_8DiagTypeE3ENS_5ArrayIdLi1ELb1EEEEENS9_25RegularTileAccessIteratorISC_dNSD_40RowMajorTensorOpMultiplicand64bCrosswiseELi1ESJ_Li8EEELNS_4arch14CacheOperation4KindE0ENSA_INSB_ILi16ELi32EEEdSE_Li0ENS8_31PitchLinearWarpStripedThreadMapINSG_ILi32ELi16EEELi128ESI_Li1EEELSK_1ELSL_2ELSM_0ESO_EENSQ_ISW_dNSD_40RowMajorTensorOpMultiplicandCongruous64bELi0ESZ_Li8EEELSV_0EdSE_NS4_9MmaPolicyINS1_4warp11MmaTensorOpINS6_ILi16ELi16ELi16EEEdSR_dS11_dSE_NS14_17MmaTensorOpPolicyINST_3MmaINS6_ILi8ELi8ELi4EEELi32EdSE_dNSD_11ColumnMajorEdSE_NST_13OpMultiplyAddEEENSB_ILi1ELi1EEEEELi1ELb0EbEENSB_ILi0ELi0EEES1G_Li1EEELi3ELNS1_23SharedMemoryClearOptionE1EbEENS_8epilogue11threadblock8EpilogueIS7_S1F_Li1ENS1L_22PredicatedTileIteratorINS1L_26OutputTileOptimalThreadMapINS1L_15OutputTileShapeILi32ELi8ELi2ELi1ELi1EEENS1P_ILi1ELi2ELi1ELi1ELi2EEELi128ELi1ELi64EEEdLb0ENSD_9NoPermuteELb1EEENS1K_4warp24FragmentIteratorTensorOpIS16_S19_dNSN_IdLi2ELb1EEESE_EENS1V_20TileIteratorTensorOpIS16_S19_dSE_EENS1L_18SharedLoadIteratorINS1S_18CompactedThreadMapEdLi8EEENS1K_6thread17LinearCombinationIdLi1EddLNS24_9ScaleType4KindE0ELNS_15FloatRoundStyleE2EdEENSB_ILi0ELi4EEELi1ELi1EEENS4_30GemmIdentityThreadblockSwizzleILi1EEELSK_1ELSL_2ELSM_0EEEEEvNT_6ParamsE,"a",@progbits
	.sectionflags	@""
	.align	4
.nv.constant2._ZN7cutlass6KernelINS_4gemm6kernel13TrmmUniversalINS1_11threadblock13MmaMultistageINS1_9GemmShapeILi32ELi32ELi16EEENS_9transform11threadblock44PredicatedTileAccessIteratorTriangularMatrixINS_11MatrixShapeILi32ELi16EEEdNS_6layout8RowMajorELi1ENS8_29PitchLinearWarpRakedThreadMapINS_16PitchLinearShapeILi16ELi32EEELi128ENSG_ILi16ELi2EEELi1EEELNS_8SideModeE1ELNS_8FillModeE0ELNS_8DiagTypeE3ENS_5ArrayIdLi1ELb1EEEEENS9_25RegularTileAccessIteratorISC_dNSD_40RowMajorTensorOpMultiplicand64bCrosswiseELi1ESJ_Li8EEELNS_4arch14CacheOperation4KindE0ENSA_INSB_ILi16ELi32EEEdSE_Li0ENS8_31PitchLinearWarpStripedThreadMapINSG_ILi32ELi16EEELi128ESI_Li1EEELSK_1ELSL_2ELSM_0ESO_EENSQ_ISW_dNSD_40RowMajorTensorOpMultiplicandCongruous64bELi0ESZ_Li8EEELSV_0EdSE_NS4_9MmaPolicyINS1_4warp11MmaTensorOpINS6_ILi16ELi16ELi16EEEdSR_dS11_dSE_NS14_17MmaTensorOpPolicyINST_3MmaINS6_ILi8ELi8ELi4EEELi32EdSE_dNSD_11ColumnMajorEdSE_NST_13OpMultiplyAddEEENSB_ILi1ELi1EEEEELi1ELb0EbEENSB_ILi0ELi0EEES1G_Li1EEELi3ELNS1_23SharedMemoryClearOptionE1EbEENS_8epilogue11threadblock8EpilogueIS7_S1F_Li1ENS1L_22PredicatedTileIteratorINS1L_26OutputTileOptimalThreadMapINS1L_15OutputTileShapeILi32ELi8ELi2ELi1ELi1EEENS1P_ILi1ELi2ELi1ELi1ELi2EEELi128ELi1ELi64EEEdLb0ENSD_9NoPermuteELb1EEENS1K_4warp24FragmentIteratorTensorOpIS16_S19_dNSN_IdLi2ELb1EEESE_EENS1V_20TileIteratorTensorOpIS16_S19_dSE_EENS1L_18SharedLoadIteratorINS1S_18CompactedThreadMapEdLi8EEENS1K_6thread17LinearCombinationIdLi1EddLNS24_9ScaleType4KindE0ELNS_15FloatRoundStyleE2EdEENSB_ILi0ELi4EEELi1ELi1EEENS4_30GemmIdentityThreadblockSwizzleILi1EEELSK_1ELSL_2ELSM_0EEEEEvNT_6ParamsE:
        /*0000*/ 	.byte	0x70, 0x2a, 0x00, 0x00, 0x00, 0x2a, 0x00, 0x00, 0x80, 0x2c, 0x00, 0x00, 0x20, 0x2c, 0x00, 0x00
        /*0010*/ 	.byte	0xc0, 0x2b, 0x00, 0x00, 0x80, 0x2c, 0x00, 0x00


//--------------------- .text._ZN7cutlass6KernelINS_4gemm6kernel13TrmmUniversalINS1_11threadblock13MmaMultistageINS1_9GemmShapeILi32ELi32ELi16EEENS_9transform11threadblock44PredicatedTileAccessIteratorTriangularMatrixINS_11MatrixShapeILi32ELi16EEEdNS_6layout8RowMajorELi1ENS8_29PitchLinearWarpRakedThreadMapINS_16PitchLinearShapeILi16ELi32EEELi128ENSG_ILi16ELi2EEELi1EEELNS_8SideModeE1ELNS_8FillModeE0ELNS_8DiagTypeE3ENS_5ArrayIdLi1ELb1EEEEENS9_25RegularTileAccessIteratorISC_dNSD_40RowMajorTensorOpMultiplicand64bCrosswiseELi1ESJ_Li8EEELNS_4arch14CacheOperation4KindE0ENSA_INSB_ILi16ELi32EEEdSE_Li0ENS8_31PitchLinearWarpStripedThreadMapINSG_ILi32ELi16EEELi128ESI_Li1EEELSK_1ELSL_2ELSM_0ESO_EENSQ_ISW_dNSD_40RowMajorTensorOpMultiplicandCongruous64bELi0ESZ_Li8EEELSV_0EdSE_NS4_9MmaPolicyINS1_4warp11MmaTensorOpINS6_ILi16ELi16ELi16EEEdSR_dS11_dSE_NS14_17MmaTensorOpPolicyINST_3MmaINS6_ILi8ELi8ELi4EEELi32EdSE_dNSD_11ColumnMajorEdSE_NST_13OpMultiplyAddEEENSB_ILi1ELi1EEEEELi1ELb0EbEENSB_ILi0ELi0EEES1G_Li1EEELi3ELNS1_23SharedMemoryClearOptionE1EbEENS_8epilogue11threadblock8EpilogueIS7_S1F_Li1ENS1L_22PredicatedTileIteratorINS1L_26OutputTileOptimalThreadMapINS1L_15OutputTileShapeILi32ELi8ELi2ELi1ELi1EEENS1P_ILi1ELi2ELi1ELi1ELi2EEELi128ELi1ELi64EEEdLb0ENSD_9NoPermuteELb1EEENS1K_4warp24FragmentIteratorTensorOpIS16_S19_dNSN_IdLi2ELb1EEESE_EENS1V_20TileIteratorTensorOpIS16_S19_dSE_EENS1L_18SharedLoadIteratorINS1S_18CompactedThreadMapEdLi8EEENS1K_6thread17LinearCombinationIdLi1EddLNS24_9ScaleType4KindE0ELNS_15FloatRoundStyleE2EdEENSB_ILi0ELi4EEELi1ELi1EEENS4_30GemmIdentityThreadblockSwizzleILi1EEELSK_1ELSL_2ELSM_0EEEEEvNT_6ParamsE --------------------------
	.section	.text._ZN7cutlass6KernelINS_4gemm6kernel13TrmmUniversalINS1_11threadblock13MmaMultistageINS1_9GemmShapeILi32ELi32ELi16EEENS_9transform11threadblock44PredicatedTileAccessIteratorTriangularMatrixINS_11MatrixShapeILi32ELi16EEEdNS_6layout8RowMajorELi1ENS8_29PitchLinearWarpRakedThreadMapINS_16PitchLinearShapeILi16ELi32EEELi128ENSG_ILi16ELi2EEELi1EEELNS_8SideModeE1ELNS_8FillModeE0ELNS_8DiagTypeE3ENS_5ArrayIdLi1ELb1EEEEENS9_25RegularTileAccessIteratorISC_dNSD_40RowMajorTensorOpMultiplicand64bCrosswiseELi1ESJ_Li8EEELNS_4arch14CacheOperation4KindE0ENSA_INSB_ILi16ELi32EEEdSE_Li0ENS8_31PitchLinearWarpStripedThreadMapINSG_ILi32ELi16EEELi128ESI_Li1EEELSK_1ELSL_2ELSM_0ESO_EENSQ_ISW_dNSD_40RowMajorTensorOpMultiplicandCongruous64bELi0ESZ_Li8EEELSV_0EdSE_NS4_9MmaPolicyINS1_4warp11MmaTensorOpINS6_ILi16ELi16ELi16EEEdSR_dS11_dSE_NS14_17MmaTensorOpPolicyINST_3MmaINS6_ILi8ELi8ELi4EEELi32EdSE_dNSD_11ColumnMajorEdSE_NST_13OpMultiplyAddEEENSB_ILi1ELi1EEEEELi1ELb0EbEENSB_ILi0ELi0EEES1G_Li1EEELi3ELNS1_23SharedMemoryClearOptionE1EbEENS_8epilogue11threadblock8EpilogueIS7_S1F_Li1ENS1L_22PredicatedTileIteratorINS1L_26OutputTileOptimalThreadMapINS1L_15OutputTileShapeILi32ELi8ELi2ELi1ELi1EEENS1P_ILi1ELi2ELi1ELi1ELi2EEELi128ELi1ELi64EEEdLb0ENSD_9NoPermuteELb1EEENS1K_4warp24FragmentIteratorTensorOpIS16_S19_dNSN_IdLi2ELb1EEESE_EENS1V_20TileIteratorTensorOpIS16_S19_dSE_EENS1L_18SharedLoadIteratorINS1S_18CompactedThreadMapEdLi8EEENS1K_6thread17LinearCombinationIdLi1EddLNS24_9ScaleType4KindE0ELNS_15FloatRoundStyleE2EdEENSB_ILi0ELi4EEELi1ELi1EEENS4_30GemmIdentityThreadblockSwizzleILi1EEELSK_1ELSL_2ELSM_0EEEEEvNT_6ParamsE,"ax",@progbits
	.align	128
.text._ZN7cutlass6KernelINS_4gemm6kernel13TrmmUniversalINS1_11threadblock13MmaMultistageINS1_9GemmShapeILi32ELi32ELi16EEENS_9transform11threadblock44PredicatedTileAccessIteratorTriangularMatrixINS_11MatrixShapeILi32ELi16EEEdNS_6layout8RowMajorELi1ENS8_29PitchLinearWarpRakedThreadMapINS_16PitchLinearShapeILi16ELi32EEELi128ENSG_ILi16ELi2EEELi1EEELNS_8SideModeE1ELNS_8FillModeE0ELNS_8DiagTypeE3ENS_5ArrayIdLi1ELb1EEEEENS9_25RegularTileAccessIteratorISC_dNSD_40RowMajorTensorOpMultiplicand64bCrosswiseELi1ESJ_Li8EEELNS_4arch14CacheOperation4KindE0ENSA_INSB_ILi16ELi32EEEdSE_Li0ENS8_31PitchLinearWarpStripedThreadMapINSG_ILi32ELi16EEELi128ESI_Li1EEELSK_1ELSL_2ELSM_0ESO_EENSQ_ISW_dNSD_40RowMajorTensorOpMultiplicandCongruous64bELi0ESZ_Li8EEELSV_0EdSE_NS4_9MmaPolicyINS1_4warp11MmaTensorOpINS6_ILi16ELi16ELi16EEEdSR_dS11_dSE_NS14_17MmaTensorOpPolicyINST_3MmaINS6_ILi8ELi8ELi4EEELi32EdSE_dNSD_11ColumnMajorEdSE_NST_13OpMultiplyAddEEENSB_ILi1ELi1EEEEELi1ELb0EbEENSB_ILi0ELi0EEES1G_Li1EEELi3ELNS1_23SharedMemoryClearOptionE1EbEENS_8epilogue11threadblock8EpilogueIS7_S1F_Li1ENS1L_22PredicatedTileIteratorINS1L_26OutputTileOptimalThreadMapINS1L_15OutputTileShapeILi32ELi8ELi2ELi1ELi1EEENS1P_ILi1ELi2ELi1ELi1ELi2EEELi128ELi1ELi64EEEdLb0ENSD_9NoPermuteELb1EEENS1K_4warp24FragmentIteratorTensorOpIS16_S19_dNSN_IdLi2ELb1EEESE_EENS1V_20TileIteratorTensorOpIS16_S19_dSE_EENS1L_18SharedLoadIteratorINS1S_18CompactedThreadMapEdLi8EEENS1K_6thread17LinearCombinationIdLi1EddLNS24_9ScaleType4KindE0ELNS_15FloatRoundStyleE2EdEENSB_ILi0ELi4EEELi1ELi1EEENS4_30GemmIdentityThreadblockSwizzleILi1EEELSK_1ELSL_2ELSM_0EEEEEvNT_6ParamsE:
        .type           _ZN7cutlass6KernelINS_4gemm6kernel13TrmmUniversalINS1_11threadblock13MmaMultistageINS1_9GemmShapeILi32ELi32ELi16EEENS_9transform11threadblock44PredicatedTileAccessIteratorTriangularMatrixINS_11MatrixShapeILi32ELi16EEEdNS_6layout8RowMajorELi1ENS8_29PitchLinearWarpRakedThreadMapINS_16PitchLinearShapeILi16ELi32EEELi128ENSG_ILi16ELi2EEELi1EEELNS_8SideModeE1ELNS_8FillModeE0ELNS_8DiagTypeE3ENS_5ArrayIdLi1ELb1EEEEENS9_25RegularTileAccessIteratorISC_dNSD_40RowMajorTensorOpMultiplicand64bCrosswiseELi1ESJ_Li8EEELNS_4arch14CacheOperation4KindE0ENSA_INSB_ILi16ELi32EEEdSE_Li0ENS8_31PitchLinearWarpStripedThreadMapINSG_ILi32ELi16EEELi128ESI_Li1EEELSK_1ELSL_2ELSM_0ESO_EENSQ_ISW_dNSD_40RowMajorTensorOpMultiplicandCongruous64bELi0ESZ_Li8EEELSV_0EdSE_NS4_9MmaPolicyINS1_4warp11MmaTensorOpINS6_ILi16ELi16ELi16EEEdSR_dS11_dSE_NS14_17MmaTensorOpPolicyINST_3MmaINS6_ILi8ELi8ELi4EEELi32EdSE_dNSD_11ColumnMajorEdSE_NST_13OpMultiplyAddEEENSB_ILi1ELi1EEEEELi1ELb0EbEENSB_ILi0ELi0EEES1G_Li1EEELi3ELNS1_23SharedMemoryClearOptionE1EbEENS_8epilogue11threadblock8EpilogueIS7_S1F_Li1ENS1L_22PredicatedTileIteratorINS1L_26OutputTileOptimalThreadMapINS1L_15OutputTileShapeILi32ELi8ELi2ELi1ELi1EEENS1P_ILi1ELi2ELi1ELi1ELi2EEELi128ELi1ELi64EEEdLb0ENSD_9NoPermuteELb1EEENS1K_4warp24FragmentIteratorTensorOpIS16_S19_dNSN_IdLi2ELb1EEESE_EENS1V_20TileIteratorTensorOpIS16_S19_dSE_EENS1L_18SharedLoadIteratorINS1S_18CompactedThreadMapEdLi8EEENS1K_6thread17LinearCombinationIdLi1EddLNS24_9ScaleType4KindE0ELNS_15FloatRoundStyleE2EdEENSB_ILi0ELi4EEELi1ELi1EEENS4_30GemmIdentityThreadblockSwizzleILi1EEELSK_1ELSL_2ELSM_0EEEEEvNT_6ParamsE,@function
        .size           _ZN7cutlass6KernelINS_4gemm6kernel13TrmmUniversalINS1_11threadblock13MmaMultistageINS1_9GemmShapeILi32ELi32ELi16EEENS_9transform11threadblock44PredicatedTileAccessIteratorTriangularMatrixINS_11MatrixShapeILi32ELi16EEEdNS_6layout8RowMajorELi1ENS8_29PitchLinearWarpRakedThreadMapINS_16PitchLinearShapeILi16ELi32EEELi128ENSG_ILi16ELi2EEELi1EEELNS_8SideModeE1ELNS_8FillModeE0ELNS_8DiagTypeE3ENS_5ArrayIdLi1ELb1EEEEENS9_25RegularTileAccessIteratorISC_dNSD_40RowMajorTensorOpMultiplicand64bCrosswiseELi1ESJ_Li8EEELNS_4arch14CacheOperation4KindE0ENSA_INSB_ILi16ELi32EEEdSE_Li0ENS8_31PitchLinearWarpStripedThreadMapINSG_ILi32ELi16EEELi128ESI_Li1EEELSK_1ELSL_2ELSM_0ESO_EENSQ_ISW_dNSD_40RowMajorTensorOpMultiplicandCongruous64bELi0ESZ_Li8EEELSV_0EdSE_NS4_9MmaPolicyINS1_4warp11MmaTensorOpINS6_ILi16ELi16ELi16EEEdSR_dS11_dSE_NS14_17MmaTensorOpPolicyINST_3MmaINS6_ILi8ELi8ELi4EEELi32EdSE_dNSD_11ColumnMajorEdSE_NST_13OpMultiplyAddEEENSB_ILi1ELi1EEEEELi1ELb0EbEENSB_ILi0ELi0EEES1G_Li1EEELi3ELNS1_23SharedMemoryClearOptionE1EbEENS_8epilogue11threadblock8EpilogueIS7_S1F_Li1ENS1L_22PredicatedTileIteratorINS1L_26OutputTileOptimalThreadMapINS1L_15OutputTileShapeILi32ELi8ELi2ELi1ELi1EEENS1P_ILi1ELi2ELi1ELi1ELi2EEELi128ELi1ELi64EEEdLb0ENSD_9NoPermuteELb1EEENS1K_4warp24FragmentIteratorTensorOpIS16_S19_dNSN_IdLi2ELb1EEESE_EENS1V_20TileIteratorTensorOpIS16_S19_dSE_EENS1L_18SharedLoadIteratorINS1S_18CompactedThreadMapEdLi8EEENS1K_6thread17LinearCombinationIdLi1EddLNS24_9ScaleType4KindE0ELNS_15FloatRoundStyleE2EdEENSB_ILi0ELi4EEELi1ELi1EEENS4_30GemmIdentityThreadblockSwizzleILi1EEELSK_1ELSL_2ELSM_0EEEEEvNT_6ParamsE,(.L_x_29 - _ZN7cutlass6KernelINS_4gemm6kernel13TrmmUniversalINS1_11threadblock13MmaMultistageINS1_9GemmShapeILi32ELi32ELi16EEENS_9transform11threadblock44PredicatedTileAccessIteratorTriangularMatrixINS_11MatrixShapeILi32ELi16EEEdNS_6layout8RowMajorELi1ENS8_29PitchLinearWarpRakedThreadMapINS_16PitchLinearShapeILi16ELi32EEELi128ENSG_ILi16ELi2EEELi1EEELNS_8SideModeE1ELNS_8FillModeE0ELNS_8DiagTypeE3ENS_5ArrayIdLi1ELb1EEEEENS9_25RegularTileAccessIteratorISC_dNSD_40RowMajorTensorOpMultiplicand64bCrosswiseELi1ESJ_Li8EEELNS_4arch14CacheOperation4KindE0ENSA_INSB_ILi16ELi32EEEdSE_Li0ENS8_31PitchLinearWarpStripedThreadMapINSG_ILi32ELi16EEELi128ESI_Li1EEELSK_1ELSL_2ELSM_0ESO_EENSQ_ISW_dNSD_40RowMajorTensorOpMultiplicandCongruous64bELi0ESZ_Li8EEELSV_0EdSE_NS4_9MmaPolicyINS1_4warp11MmaTensorOpINS6_ILi16ELi16ELi16EEEdSR_dS11_dSE_NS14_17MmaTensorOpPolicyINST_3MmaINS6_ILi8ELi8ELi4EEELi32EdSE_dNSD_11ColumnMajorEdSE_NST_13OpMultiplyAddEEENSB_ILi1ELi1EEEEELi1ELb0EbEENSB_ILi0ELi0EEES1G_Li1EEELi3ELNS1_23SharedMemoryClearOptionE1EbEENS_8epilogue11threadblock8EpilogueIS7_S1F_Li1ENS1L_22PredicatedTileIteratorINS1L_26OutputTileOptimalThreadMapINS1L_15OutputTileShapeILi32ELi8ELi2ELi1ELi1EEENS1P_ILi1ELi2ELi1ELi1ELi2EEELi128ELi1ELi64EEEdLb0ENSD_9NoPermuteELb1EEENS1K_4warp24FragmentIteratorTensorOpIS16_S19_dNSN_IdLi2ELb1EEESE_EENS1V_20TileIteratorTensorOpIS16_S19_dSE_EENS1L_18SharedLoadIteratorINS1S_18CompactedThreadMapEdLi8EEENS1K_6thread17LinearCombinationIdLi1EddLNS24_9ScaleType4KindE0ELNS_15FloatRoundStyleE2EdEENSB_ILi0ELi4EEELi1ELi1EEENS4_30GemmIdentityThreadblockSwizzleILi1EEELSK_1ELSL_2ELSM_0EEEEEvNT_6ParamsE)
        .other          _ZN7cutlass6KernelINS_4gemm6kernel13TrmmUniversalINS1_11threadblock13MmaMultistageINS1_9GemmShapeILi32ELi32ELi16EEENS_9transform11threadblock44PredicatedTileAccessIteratorTriangularMatrixINS_11MatrixShapeILi32ELi16EEEdNS_6layout8RowMajorELi1ENS8_29PitchLinearWarpRakedThreadMapINS_16PitchLinearShapeILi16ELi32EEELi128ENSG_ILi16ELi2EEELi1EEELNS_8SideModeE1ELNS_8FillModeE0ELNS_8DiagTypeE3ENS_5ArrayIdLi1ELb1EEEEENS9_25RegularTileAccessIteratorISC_dNSD_40RowMajorTensorOpMultiplicand64bCrosswiseELi1ESJ_Li8EEELNS_4arch14CacheOperation4KindE0ENSA_INSB_ILi16ELi32EEEdSE_Li0ENS8_31PitchLinearWarpStripedThreadMapINSG_ILi32ELi16EEELi128ESI_Li1EEELSK_1ELSL_2ELSM_0ESO_EENSQ_ISW_dNSD_40RowMajorTensorOpMultiplicandCongruous64bELi0ESZ_Li8EEELSV_0EdSE_NS4_9MmaPolicyINS1_4warp11MmaTensorOpINS6_ILi16ELi16ELi16EEEdSR_dS11_dSE_NS14_17MmaTensorOpPolicyINST_3MmaINS6_ILi8ELi8ELi4EEELi32EdSE_dNSD_11ColumnMajorEdSE_NST_13OpMultiplyAddEEENSB_ILi1ELi1EEEEELi1ELb0EbEENSB_ILi0ELi0EEES1G_Li1EEELi3ELNS1_23SharedMemoryClearOptionE1EbEENS_8epilogue11threadblock8EpilogueIS7_S1F_Li1ENS1L_22PredicatedTileIteratorINS1L_26OutputTileOptimalThreadMapINS1L_15OutputTileShapeILi32ELi8ELi2ELi1ELi1EEENS1P_ILi1ELi2ELi1ELi1ELi2EEELi128ELi1ELi64EEEdLb0ENSD_9NoPermuteELb1EEENS1K_4warp24FragmentIteratorTensorOpIS16_S19_dNSN_IdLi2ELb1EEESE_EENS1V_20TileIteratorTensorOpIS16_S19_dSE_EENS1L_18SharedLoadIteratorINS1S_18CompactedThreadMapEdLi8EEENS1K_6thread17LinearCombinationIdLi1EddLNS24_9ScaleType4KindE0ELNS_15FloatRoundStyleE2EdEENSB_ILi0ELi4EEELi1ELi1EEENS4_30GemmIdentityThreadblockSwizzleILi1EEELSK_1ELSL_2ELSM_0EEEEEvNT_6ParamsE,@"STO_CUDA_ENTRY STV_DEFAULT"
_ZN7cutlass6KernelINS_4gemm6kernel13TrmmUniversalINS1_11threadblock13MmaMultistageINS1_9GemmShapeILi32ELi32ELi16EEENS_9transform11threadblock44PredicatedTileAccessIteratorTriangularMatrixINS_11MatrixShapeILi32ELi16EEEdNS_6layout8RowMajorELi1ENS8_29PitchLinearWarpRakedThreadMapINS_16PitchLinearShapeILi16ELi32EEELi128ENSG_ILi16ELi2EEELi1EEELNS_8SideModeE1ELNS_8FillModeE0ELNS_8DiagTypeE3ENS_5ArrayIdLi1ELb1EEEEENS9_25RegularTileAccessIteratorISC_dNSD_40RowMajorTensorOpMultiplicand64bCrosswiseELi1ESJ_Li8EEELNS_4arch14CacheOperation4KindE0ENSA_INSB_ILi16ELi32EEEdSE_Li0ENS8_31PitchLinearWarpStripedThreadMapINSG_ILi32ELi16EEELi128ESI_Li1EEELSK_1ELSL_2ELSM_0ESO_EENSQ_ISW_dNSD_40RowMajorTensorOpMultiplicandCongruous64bELi0ESZ_Li8EEELSV_0EdSE_NS4_9MmaPolicyINS1_4warp11MmaTensorOpINS6_ILi16ELi16ELi16EEEdSR_dS11_dSE_NS14_17MmaTensorOpPolicyINST_3MmaINS6_ILi8ELi8ELi4EEELi32EdSE_dNSD_11ColumnMajorEdSE_NST_13OpMultiplyAddEEENSB_ILi1ELi1EEEEELi1ELb0EbEENSB_ILi0ELi0EEES1G_Li1EEELi3ELNS1_23SharedMemoryClearOptionE1EbEENS_8epilogue11threadblock8EpilogueIS7_S1F_Li1ENS1L_22PredicatedTileIteratorINS1L_26OutputTileOptimalThreadMapINS1L_15OutputTileShapeILi32ELi8ELi2ELi1ELi1EEENS1P_ILi1ELi2ELi1ELi1ELi2EEELi128ELi1ELi64EEEdLb0ENSD_9NoPermuteELb1EEENS1K_4warp24FragmentIteratorTensorOpIS16_S19_dNSN_IdLi2ELb1EEESE_EENS1V_20TileIteratorTensorOpIS16_S19_dSE_EENS1L_18SharedLoadIteratorINS1S_18CompactedThreadMapEdLi8EEENS1K_6thread17LinearCombinationIdLi1EddLNS24_9ScaleType4KindE0ELNS_15FloatRoundStyleE2EdEENSB_ILi0ELi4EEELi1ELi1EEENS4_30GemmIdentityThreadblockSwizzleILi1EEELSK_1ELSL_2ELSM_0EEEEEvNT_6ParamsE:
[----:B------:R-:W-:Y:S08]  /*0000*/  LDC R1, c[0x0][0x37c] ;  /* 0x0000df00ff017b82 */ /* 0x000ff00000000800 */
[----:B------:R-:W1:Y:S01]  /*0010*/  S2UR UR7, SR_CTAID.Y ;  /* 0x00000000000779c3 */ /* 0x000e620000002600 */
[----:B------:R-:W2:Y:S01]  /*0020*/  LDCU UR30, c[0x0][0x398] ;  /* 0x00007300ff1e77ac */ /* 0x000ea20008000800 */
[----:B------:R-:W3:Y:S06]  /*0030*/  LDCU UR4, c[0x0][0x390] ;  /* 0x00007200ff0477ac */ /* 0x000eec0008000800 */
[----:B------:R-:W4:Y:S01]  /*0040*/  S2UR UR5, SR_CTAID.X ;  /* 0x00000000000579c3 */ /* 0x000f220000002500 */
[----:B------:R-:W-:Y:S01]  /*0050*/  UMOV UR6, 0xffffffff ;  /* 0xffffffff00067882 */ /* 0x000fe20000000000 */
[----:B------:R-:W3:Y:S01]  /*0060*/  LDCU UR18, c[0x0][0x38c] ;  /* 0x00007180ff1277ac */ /* 0x000ee20008000800 */
[----:B--2---:R-:W-:-:S02]  /*0070*/  USHF.L.U32 UR6, UR6, UR30, URZ ;  /* 0x0000001e06067299 */ /* 0x004fc400080006ff */
[----:B-1----:R-:W-:Y:S02]  /*0080*/  USHF.L.U32 UR7, UR7, UR30, URZ ;  /* 0x0000001e07077299 */ /* 0x002fe400080006ff */
[----:B----4-:R-:W-:Y:S02]  /*0090*/  ULOP3.LUT UR6, UR5, UR6, URZ, 0x30, !UPT ;  /* 0x0000000605067292 */ /* 0x010fe4000f8e30ff */
[----:B------:R-:W-:Y:S02]  /*00a0*/  USHF.R.U32.HI UR30, URZ, UR30, UR5 ;  /* 0x0000001eff1e7299 */ /* 0x000fe40008011605 */
[----:B------:R-:W-:-:S04]  /*00b0*/  UIADD3 UR29, UPT, UPT, UR7, UR6, URZ ;  /* 0x00000006071d7290 */ /* 0x000fc8000fffe0ff */
[----:B---3--:R-:W-:-:S04]  /*00c0*/  UISETP.GE.AND UP0, UPT, UR29, UR4, UPT ;  /* 0x000000041d00728c */ /* 0x008fc8000bf06270 */
[----:B------:R-:W-:-:S06]  /*00d0*/  UISETP.GE.OR UP0, UPT, UR30, UR18, UP0 ;  /* 0x000000121e00728c */ /* 0x000fcc0008706670 */
[----:B------:R-:W-:-:S13]  /*00e0*/  PLOP3.LUT P0, PT, PT, PT, UP0, 0x80, 0x8 ;  /* 0x000000000008781c */ /* 0x000fda0003f0f008 */
[----:B------:R-:W-:Y:S05]  /*00f0*/  @P0 EXIT ;  /* 0x000000000000094d */ /* 0x000fea0003800000 */
[----:B------:R-:W1:Y:S01]  /*0100*/  LDCU UR7, c[0x0][0x460] ;  /* 0x00008c00ff0777ac */ /* 0x000e620008000800 */
[----:B------:R-:W2:Y:S01]  /*0110*/  S2UR UR19, SR_CTAID.Z ;  /* 0x00000000001379c3 */ /* 0x000ea20000002700 */
[----:B------:R-:W3:Y:S01]  /*0120*/  LDCU.64 UR8, c[0x0][0x470] ;  /* 0x00008e00ff0877ac */ /* 0x000ee20008000a00 */
[----:B------:R-:W4:Y:S01]  /*0130*/  LDCU.64 UR4, c[0x0][0x478] ;  /* 0x00008f00ff0477ac */ /* 0x000f220008000a00 */
[----:B------:R-:W2:Y:S01]  /*0140*/  LDCU UR28, c[0x0][0x388] ;  /* 0x00007100ff1c77ac */ /* 0x000ea20008000800 */
[----:B------:R-:W2:Y:S01]  /*0150*/  LDCU.64 UR32, c[0x0][0x358] ;  /* 0x00006b00ff2077ac */ /* 0x000ea20008000a00 */
[----:B-1----:R-:W-:Y:S01]  /*0160*/  UISETP.GT.U32.AND UP0, UPT, UR7, 0x1, UPT ;  /* 0x000000010700788c */ /* 0x002fe2000bf04070 */
[----:B---3--:R-:W-:Y:S02]  /*0170*/  IMAD.U32 R6, RZ, RZ, UR8 ;  /* 0x00000008ff067e24 */ /* 0x008fe4000f8e00ff */
[----:B------:R-:W-:Y:S01]  /*0180*/  IMAD.U32 R7, RZ, RZ, UR9 ;  /* 0x00000009ff077e24 */ /* 0x000fe2000f8e00ff */
[----:B----4-:R-:W-:-:S02]  /*0190*/  MOV R4, UR4 ;  /* 0x0000000400047c02 */ /* 0x010fc40008000f00 */
[----:B------:R-:W-:-:S03]  /*01a0*/  MOV R5, UR5 ;  /* 0x0000000500057c02 */ /* 0x000fc60008000f00 */
[----:B--2---:R-:W-:Y:S05]  /*01b0*/  BRA.U UP0, `(.L_x_0) ;  /* 0x0000000100207547 */ /* 0x004fea000b800000 */
[----:B------:R-:W1:Y:S01]  /*01c0*/  LDCU UR28, c[0x0][0x468] ;  /* 0x00008d00ff1c77ac */ /* 0x000e620008000800 */
[----:B------:R-:W2:Y:S01]  /*01d0*/  LDCU UR4, c[0x0][0x394] ;  /* 0x00007280ff0477ac */ /* 0x000ea20008000800 */
[----:B------:R-:W-:Y:S02]  /*01e0*/  UIADD3 UR5, UPT, UPT, UR19, 0x1, URZ ;  /* 0x0000000113057890 */ /* 0x000fe4000fffe0ff */
[----:B-1----:R-:W-:-:S04]  /*01f0*/  UIMAD UR6, UR19, UR28, URZ ;  /* 0x0000001c130672a4 */ /* 0x002fc8000f8e02ff */
[----:B------:R-:W-:Y:S02]  /*0200*/  UIADD3 UR28, UPT, UPT, UR6, UR28, URZ ;  /* 0x0000001c061c7290 */ /* 0x000fe4000fffe0ff */
[----:B--2---:R-:W-:-:S11]  /*0210*/  UISETP.GE.AND UP0, UPT, UR5, UR4, UPT ;  /* 0x000000040500728c */ /* 0x004fd6000bf06270 */
[----:B------:R-:W1:Y:S01]  /*0220*/  @UP0 LDCU UR28, c[0x0][0x388] ;  /* 0x00007100ff1c07ac */ /* 0x000e620008000800 */
[----:B------:R-:W-:Y:S05]  /*0230*/  BRA `(.L_x_1) ;  /* 0x00000000006c7947 */ /* 0x000fea0003800000 */
.L_x_0:
[----:B------:R-:W-:Y:S01]  /*0240*/  UISETP.NE.AND UP0, UPT, UR7, 0x3, UPT ;  /* 0x000000030700788c */ /* 0x000fe2000bf05270 */
[----:B------:R-:W-:-:S08]  /*0250*/  UMOV UR6, URZ ;  /* 0x000000ff00067c82 */ /* 0x000fd00008000000 */
[----:B------:R-:W-:Y:S05]  /*0260*/  BRA.U !UP0, `(.L_x_2) ;  /* 0x00000001083c7547 */ /* 0x000fea000b800000 */
[----:B------:R-:W-:-:S09]  /*0270*/  UISETP.NE.AND UP0, UPT, UR7, 0x2, UPT ;  /* 0x000000020700788c */ /* 0x000fd2000bf05270 */
[----:B------:R-:W-:Y:S05]  /*0280*/  BRA.U UP0, `(.L_x_1) ;  /* 0x0000000100587547 */ /* 0x000fea000b800000 */
[----:B------:R-:W1:Y:S08]  /*0290*/  LDC.64 R8, c[0x0][0x488] ;  /* 0x00012200ff087b82 */ /* 0x000e700000000a00 */
[----:B------:R-:W2:Y:S08]  /*02a0*/  LDC.64 R2, c[0x0][0x490] ;  /* 0x00012400ff027b82 */ /* 0x000eb00000000a00 */
[----:B------:R-:W3:Y:S08]  /*02b0*/  LDC.64 R6, c[0x0][0x470] ;  /* 0x00011c00ff067b82 */ /* 0x000ef00000000a00 */
[----:B------:R-:W4:Y:S01]  /*02c0*/  LDC.64 R4, c[0x0][0x478] ;  /* 0x00011e00ff047b82 */ /* 0x000f220000000a00 */
[----:B-1----:R-:W-:-:S04]  /*02d0*/  IMAD.WIDE.U32 R12, R8, UR19, RZ ;  /* 0x00000013080c7c25 */ /* 0x002fc8000f8e00ff */
[----:B------:R-:W-:Y:S02]  /*02e0*/  IMAD R9, R9, UR19, R13 ;  /* 0x0000001309097c24 */ /* 0x000fe4000f8e020d */
[----:B--2---:R-:W-:-:S04]  /*02f0*/  IMAD.WIDE.U32 R10, R2, UR19, RZ ;  /* 0x00000013020a7c25 */ /* 0x004fc8000f8e00ff */
[----:B------:R-:W-:Y:S01]  /*0300*/  IMAD R3, R3, UR19, R11 ;  /* 0x0000001303037c24 */ /* 0x000fe2000f8e020b */
[----:B---3--:R-:W-:-:S04]  /*0310*/  LEA R6, P1, R12, R6, 0x3 ;  /* 0x000000060c067211 */ /* 0x008fc800078218ff */
[----:B------:R-:W-:Y:S02]  /*0320*/  LEA.HI.X R7, R12, R7, R9, 0x3, P1 ;  /* 0x000000070c077211 */ /* 0x000fe400008f1c09 */
[----:B----4-:R-:W-:-:S04]  /*0330*/  LEA R4, P0, R10, R4, 0x3 ;  /* 0x000000040a047211 */ /* 0x010fc800078018ff */
[----:B------:R-:W-:Y:S01]  /*0340*/  LEA.HI.X R5, R10, R5, R3, 0x3, P0 ;  /* 0x000000050a057211 */ /* 0x000fe200000f1c03 */
[----:B------:R-:W-:Y:S08]  /*0350*/  BRA `(.L_x_1) ;  /* 0x0000000000247947 */ /* 0x000ff00003800000 */
.L_x_2:
[----:B------:R-:W1:Y:S02]  /*0360*/  LDCU.128 UR8, c[0x0][0x470] ;  /* 0x00008e00ff0877ac */ /* 0x000e640008000c00 */
[----:B-1----:R-:W-:Y:S02]  /*0370*/  UIMAD.WIDE.U32 UR8, UR19, 0x8, UR8 ;  /* 0x00000008130878a5 */ /* 0x002fe4000f8e0008 */
[----:B------:R-:W-:-:S04]  /*0380*/  UIMAD.WIDE.U32 UR10, UR19, 0x8, UR10 ;  /* 0x00000008130a78a5 */ /* 0x000fc8000f8e000a */
[----:B------:R-:W-:Y:S02]  /*0390*/  IMAD.U32 R6, RZ, RZ, UR8 ;  /* 0x00000008ff067e24 */ /* 0x000fe4000f8e00ff */
[----:B------:R-:W-:Y:S01]  /*03a0*/  IMAD.U32 R7, RZ, RZ, UR9 ;  /* 0x00000009ff077e24 */ /* 0x000fe2000f8e00ff */
[----:B------:R-:W-:Y:S02]  /*03b0*/  MOV R4, UR10 ;  /* 0x0000000a00047c02 */ /* 0x000fe40008000f00 */
[----:B------:R-:W-:-:S03]  /*03c0*/  MOV R5, UR11 ;  /* 0x0000000b00057c02 */ /* 0x000fc60008000f00 */
[----:B------:R-:W4:Y:S04]  /*03d0*/  LDG.E.64 R6, desc[UR32][R6.64] ;  /* 0x0000002006067981 */ /* 0x000f28000c1e1b00 */
[----:B------:R-:W4:Y:S02]  /*03e0*/  LDG.E.64 R4, desc[UR32][R4.64] ;  /* 0x0000002004047981 */ /* 0x000f24000c1e1b00 */
.L_x_1:
[----:B------:R-:W2:Y:S01]  /*03f0*/  S2R R2, SR_TID.X ;  /* 0x0000000000027919 */ /* 0x000ea20000002100 */
[----:B------:R-:W3:Y:S01]  /*0400*/  LDCU UR8, c[0x0][0x3d4] ;  /* 0x00007a80ff0877ac */ /* 0x000ee20008000800 */
[----:B------:R-:W1:Y:S01]  /*0410*/  LDC.U8 R36, c[0x0][0x3d0] ;  /* 0x0000f400ff247b82 */ /* 0x000e620000000000 */
[----:B------:R-:W-:Y:S01]  /*0420*/  IMAD.U32 R0, RZ, RZ, UR30 ;  /* 0x0000001eff007e24 */ /* 0x000fe2000f8e00ff */
[----:B------:R-:W3:Y:S01]  /*0430*/  LDCU.64 UR4, c[0x0][0x3a0] ;  /* 0x00007400ff0477ac */ /* 0x000ee20008000a00 */
[----:B------:R-:W-:Y:S01]  /*0440*/  USHF.L.U32 UR27, UR29, 0x5, URZ ;  /* 0x000000051d1b7899 */ /* 0x000fe200080006ff */
[----:B------:R-:W3:Y:S05]  /*0450*/  LDCU.64 UR16, c[0x0][0x380] ;  /* 0x00007000ff1077ac */ /* 0x000eea0008000a00 */
[----:B------:R-:W-:Y:S01]  /*0460*/  IMAD.U32 R29, RZ, RZ, UR27 ;  /* 0x0000001bff1d7e24 */ /* 0x000fe2000f8e00ff */
[----:B------:R-:W3:Y:S01]  /*0470*/  LDCU.64 UR14, c[0x0][0x3b0] ;  /* 0x00007600ff0e77ac */ /* 0x000ee20008000a00 */
[----:B------:R-:W3:Y:S01]  /*0480*/  LDCU.64 UR12, c[0x0][0x3d8] ;  /* 0x00007b00ff0c77ac */ /* 0x000ee20008000a00 */
[----:B------:R-:W3:Y:S01]  /*0490*/  LDCU.64 UR10, c[0x0][0x3b8] ;  /* 0x00007700ff0a77ac */ /* 0x000ee20008000a00 */
[----:B------:R-:W-:Y:S01]  /*04a0*/  BAR.SYNC.DEFER_BLOCKING 0x0 ;  /* 0x0000000000007b1d */ /* 0x000fe20000010000 */
[----:B-1----:R-:W-:-:S02]  /*04b0*/  ISETP.NE.AND P5, PT, R36, RZ, PT ;  /* 0x000000ff2400720c */ /* 0x002fc40003fa5270 */
[--C-:B--2---:R-:W-:Y:S02]  /*04c0*/  SHF.R.U32.HI R13, RZ, 0x4, R2.reuse ;  /* 0x00000004ff0d7819 */ /* 0x104fe40000011602 */
[--C-:B------:R-:W-:Y:S02]  /*04d0*/  SHF.R.U32.HI R8, RZ, 0x5, R2.reuse ;  /* 0x00000005ff087819 */ /* 0x100fe40000011602 */
[----:B------:R-:W-:Y:S02]  /*04e0*/  LOP3.LUT R13, R13, 0x1, RZ, 0xc0, !PT ;  /* 0x000000010d0d7812 */ /* 0x000fe400078ec0ff */
[----:B------:R-:W-:Y:S02]  /*04f0*/  LOP3.LUT R14, R2, 0xf, RZ, 0xc0, !PT ;  /* 0x0000000f020e7812 */ /* 0x000fe400078ec0ff */
[----:B------:R-:W-:Y:S01]  /*0500*/  LOP3.LUT R28, R29, 0xf, R2, 0xf8, !PT ;  /* 0x0000000f1d1c7812 */ /* 0x000fe200078ef802 */
[----:B------:R-:W-:Y:S02]  /*0510*/  IMAD R15, R8, 0x8, R13 ;  /* 0x00000008080f7824 */ /* 0x000fe400078e020d */
[----:B------:R-:W-:Y:S01]  /*0520*/  VIADD R10, R14, UR6 ;  /* 0x000000060e0a7c36 */ /* 0x000fe20008000000 */
[----:B---3--:R-:W-:Y:S01]  /*0530*/  ISETP.GE.AND P4, PT, R28, UR17, PT ;  /* 0x000000111c007c0c */ /* 0x008fe2000bf86270 */
[--C-:B------:R-:W-:Y:S01]  /*0540*/  IMAD R12, R8, -0x6, R15.reuse ;  /* 0xfffffffa080c7824 */ /* 0x100fe200078e020f */
[----:B------:R-:W-:Y:S01]  /*0550*/  SHF.R.S32.HI R29, RZ, 0x1f, R28 ;  /* 0x0000001fff1d7819 */ /* 0x000fe2000001141c */
[----:B------:R-:W-:Y:S01]  /*0560*/  IMAD R41, R0, 0x20, R15 ;  /* 0x0000002000297824 */ /* 0x000fe200078e020f */
[----:B------:R-:W-:Y:S01]  /*0570*/  SHF.R.S32.HI R11, RZ, 0x1f, R10 ;  /* 0x0000001fff0b7819 */ /* 0x000fe2000001140a */
[----:B------:R-:W-:Y:S01]  /*0580*/  VIADD R9, R12, UR6 ;  /* 0x000000060c097c36 */ /* 0x000fe20008000000 */
[----:B------:R-:W-:Y:S01]  /*0590*/  LOP3.LUT R15, R15, 0xf0, RZ, 0xc0, !PT ;  /* 0x000000f00f0f7812 */ /* 0x000fe200078ec0ff */
[----:B------:R-:W-:Y:S01]  /*05a0*/  VIADD R39, R28, UR8 ;  /* 0x000000081c277c36 */ /* 0x000fe20008000000 */
[----:B------:R-:W-:Y:S01]  /*05b0*/  UIADD3 UR8, UPT, UPT, UR28, 0xf, -UR6 ;  /* 0x0000000f1c087890 */ /* 0x000fe2000fffe806 */
[----:B------:R-:W-:Y:S01]  /*05c0*/  VIADD R0, R9, 0x10 ;  /* 0x0000001009007836 */ /* 0x000fe20000000000 */
[----:B------:R-:W-:Y:S01]  /*05d0*/  SHF.R.U32.HI R14, RZ, 0x3, R14 ;  /* 0x00000003ff0e7819 */ /* 0x000fe2000001160e */
[----:B------:R-:W-:Y:S01]  /*05e0*/  IMAD.WIDE.U32 R20, R41, UR4, R10 ;  /* 0x0000000429147c25 */ /* 0x000fe2000f8e000a */
[C---:B------:R-:W-:Y:S01]  /*05f0*/  ISETP.GT.AND P2, PT, R39.reuse, R9, PT ;  /* 0x000000092700720c */ /* 0x040fe20003f44270 */
[----:B------:R-:W-:Y:S01]  /*0600*/  USHF.R.S32.HI UR6, URZ, 0x1f, UR8 ;  /* 0x0000001fff067899 */ /* 0x000fe20008011408 */
[----:B------:R-:W-:Y:S01]  /*0610*/  ISETP.GT.AND P1, PT, R39, R0, PT ;  /* 0x000000002700720c */ /* 0x000fe20003f24270 */
[----:B------:R-:W-:Y:S01]  /*0620*/  IMAD R18, R41, UR5, R21 ;  /* 0x0000000529127c24 */ /* 0x000fe2000f8e0215 */
[C---:B----4-:R-:W-:Y:S01]  /*0630*/  LEA R16, P0, R20.reuse, R6, 0x3 ;  /* 0x0000000614107211 */ /* 0x050fe200078018ff */
[----:B------:R-:W1:Y:S01]  /*0640*/  LDCU.64 UR4, c[0x0][0x3c8] ;  /* 0x00007900ff0477ac */ /* 0x000e620008000a00 */
[----:B------:R-:W-:Y:S01]  /*0650*/  SEL R3, RZ, 0x1, P1 ;  /* 0x00000001ff037807 */ /* 0x000fe20000800000 */
[----:B------:R-:W-:Y:S01]  /*0660*/  VIADD R48, R9, 0x20 ;  /* 0x0000002009307836 */ /* 0x000fe20000000000 */
[----:B------:R-:W-:Y:S01]  /*0670*/  LEA.HI.X R17, R20, R7, R18, 0x3, P0 ;  /* 0x0000000714117211 */ /* 0x000fe200000f1c12 */
[----:B------:R-:W-:Y:S01]  /*0680*/  VIADD R40, R41, 0x2 ;  /* 0x0000000229287836 */ /* 0x000fe20000000000 */
[----:B------:R-:W-:Y:S01]  /*0690*/  ISETP.GE.AND P0, PT, R10, UR28, PT ;  /* 0x0000001c0a007c0c */ /* 0x000fe2000bf06270 */
[----:B------:R-:W-:Y:S01]  /*06a0*/  ULEA.HI UR6, UR6, UR8, URZ, 0x4 ;  /* 0x0000000806067291 */ /* 0x000fe2000f8f20ff */
[----:B------:R-:W-:Y:S01]  /*06b0*/  LOP3.LUT P6, RZ, R36, 0xff, R3, 0xc8, !PT ;  /* 0x000000ff24ff7812 */ /* 0x000fe200078cc803 */
[----:B------:R-:W-:Y:S01]  /*06c0*/  VIADD R38, R39, 0x10 ;  /* 0x0000001027267836 */ /* 0x000fe20000000000 */
[----:B------:R-:W-:Y:S01]  /*06d0*/  P2R R3, PR, RZ, 0x20 ;  /* 0x00000020ff037803 */ /* 0x000fe20000000000 */
[----:B------:R-:W-:Y:S01]  /*06e0*/  USHF.R.S32.HI UR23, URZ, 0x4, UR6 ;  /* 0x00000004ff177899 */ /* 0x000fe20008011406 */
[----:B------:R-:W-:Y:S01]  /*06f0*/  SEL R11, RZ, 0x1, P2 ;  /* 0x00000001ff0b7807 */ /* 0x000fe20001000000 */
[----:B------:R-:W2:Y:S01]  /*0700*/  LDCU.64 UR8, c[0x0][0x3e0] ;  /* 0x00007c00ff0877ac */ /* 0x000ea20008000a00 */
[----:B------:R-:W-:Y:S01]  /*0710*/  SEL R18, RZ, 0x2, P0 ;  /* 0x00000002ff127807 */ /* 0x000fe20000000000 */
[----:B------:R-:W-:Y:S01]  /*0720*/  VIADD R45, R10, 0x20 ;  /* 0x000000200a2d7836 */ /* 0x000fe20000000000 */
[----:B------:R-:W-:-:S02]  /*0730*/  SEL R3, RZ, 0x4, P0 ;  /* 0x00000004ff037807 */ /* 0x000fc40000000000 */
[----:B------:R-:W-:Y:S01]  /*0740*/  SEL R7, RZ, 0x8, P0 ;  /* 0x00000008ff077807 */ /* 0x000fe20000000000 */
[----:B-1----:R-:W-:Y:S01]  /*0750*/  IMAD.WIDE.U32 R30, R9, UR4, R28 ;  /* 0x00000004091e7c25 */ /* 0x002fe2000f8e001c */
[----:B------:R-:W-:Y:S01]  /*0760*/  ISETP.LT.AND P0, PT, R41, UR16, !P0 ;  /* 0x0000001029007c0c */ /* 0x000fe2000c701270 */
[----:B------:R-:W1:Y:S01]  /*0770*/  S2UR UR6, SR_CgaCtaId ;  /* 0x00000000000679c3 */ /* 0x000e620000008800 */
[----:B------:R-:W-:Y:S02]  /*0780*/  LOP3.LUT P3, RZ, R36, 0xff, R11, 0xc8, !PT ;  /* 0x000000ff24ff7812 */ /* 0x000fe4000786c80b */
[----:B------:R-:W-:Y:S02]  /*0790*/  SEL R11, RZ, 0x1, !P0 ;  /* 0x00000001ff0b7807 */ /* 0x000fe40004000000 */
[C---:B------:R-:W-:Y:S02]  /*07a0*/  ISETP.LT.AND P2, PT, R9.reuse, UR28, !P4 ;  /* 0x0000001c09007c0c */ /* 0x040fe4000e741270 */
[----:B------:R-:W-:-:S02]  /*07b0*/  ISETP.LE.OR P0, PT, R9, R39, !P5 ;  /* 0x000000270900720c */ /* 0x000fc40006f03670 */
[----:B------:R-:W-:Y:S02]  /*07c0*/  ISETP.GT.AND P1, PT, R39, R48, PT ;  /* 0x000000302700720c */ /* 0x000fe40003f24270 */
[----:B------:R-:W-:Y:S02]  /*07d0*/  PLOP3.LUT P3, PT, P3, P2, P0, 0x80, 0x0 ;  /* 0x000000000000781c */ /* 0x000fe40001f65000 */
[----:B------:R-:W-:Y:S02]  /*07e0*/  SHF.R.S32.HI R6, RZ, 0x1f, R9 ;  /* 0x0000001fff067819 */ /* 0x000fe40000011409 */
[----:B------:R-:W-:Y:S02]  /*07f0*/  ISETP.NE.AND P2, PT, R36, RZ, PT ;  /* 0x000000ff2400720c */ /* 0x000fe40003f45270 */
[----:B------:R-:W-:Y:S01]  /*0800*/  SEL R19, RZ, 0x1, P1 ;  /* 0x00000001ff137807 */ /* 0x000fe20000800000 */
[----:B------:R-:W-:Y:S01]  /*0810*/  IMAD R6, R6, UR4, RZ ;  /* 0x0000000406067c24 */ /* 0x000fe2000f8e02ff */
[----:B------:R-:W-:-:S02]  /*0820*/  ISETP.LT.AND P1, PT, R0, UR28, !P4 ;  /* 0x0000001c00007c0c */ /* 0x000fc4000e721270 */
[-C--:B------:R-:W-:Y:S02]  /*0830*/  ISETP.LE.OR P0, PT, R0, R39.reuse, !P2 ;  /* 0x000000270000720c */ /* 0x080fe40005703670 */
[----:B------:R-:W-:Y:S01]  /*0840*/  LOP3.LUT P5, RZ, R36, 0xff, R19, 0xc8, !PT ;  /* 0x000000ff24ff7812 */ /* 0x000fe200078ac813 */
[----:B------:R-:W-:Y:S01]  /*0850*/  IMAD R19, R9, UR5, R6 ;  /* 0x0000000509137c24 */ /* 0x000fe2000f8e0206 */
[----:B------:R-:W-:Y:S01]  /*0860*/  PLOP3.LUT P6, PT, P6, P1, P0, 0x80, 0x0 ;  /* 0x000000000000781c */ /* 0x000fe200037c3000 */
[----:B------:R-:W-:Y:S01]  /*0870*/  UIADD3 UR5, UPT, UPT, UR27, 0x20, URZ ;  /* 0x000000201b057890 */ /* 0x000fe2000fffe0ff */
[C---:B------:R-:W-:Y:S01]  /*0880*/  ISETP.LT.AND P1, PT, R48.reuse, UR28, !P4 ;  /* 0x0000001c30007c0c */ /* 0x040fe2000e721270 */
[----:B------:R-:W-:Y:S01]  /*0890*/  IMAD.IADD R24, R31, 0x1, R19 ;  /* 0x000000011f187824 */ /* 0x000fe200078e0213 */
[----:B------:R-:W-:Y:S01]  /*08a0*/  ISETP.LE.OR P0, PT, R48, R39, !P2 ;  /* 0x000000273000720c */ /* 0x000fe20005703670 */
[----:B------:R-:W-:Y:S01]  /*08b0*/  USHF.R.S32.HI UR4, URZ, 0x1f, UR5 ;  /* 0x0000001fff047899 */ /* 0x000fe20008011405 */
[----:B------:R-:W-:-:S02]  /*08c0*/  P2R R6, PR, RZ, 0x40 ;  /* 0x00000040ff067803 */ /* 0x000fc40000000000 */
[----:B------:R-:W-:Y:S01]  /*08d0*/  PLOP3.LUT P2, PT, P5, P1, P0, 0x80, 0x0 ;  /* 0x000000000000781c */ /* 0x000fe20002f43000 */
[----:B------:R-:W-:Y:S01]  /*08e0*/  ULEA.HI UR4, UR4, UR5, URZ, 0x4 ;  /* 0x0000000504047291 */ /* 0x000fe2000f8f20ff */
[C---:B------:R-:W-:Y:S02]  /*08f0*/  LEA R22, P1, R30.reuse, R4, 0x3 ;  /* 0x000000041e167211 */ /* 0x040fe400078218ff */
[----:B------:R-:W-:Y:S01]  /*0900*/  SHF.R.U32.HI R21, RZ, 0x2, R2 ;  /* 0x00000002ff157819 */ /* 0x000fe20000011602 */
[----:B------:R-:W-:Y:S01]  /*0910*/  UIADD3 UR4, UPT, UPT, UR4, 0xf, URZ ;  /* 0x0000000f04047890 */ /* 0x000fe2000fffe0ff */
[----:B------:R-:W-:Y:S01]  /*0920*/  LEA.HI.X R23, R30, R5, R24, 0x3, P1 ;  /* 0x000000051e177211 */ /* 0x000fe200008f1c18 */
[----:B------:R-:W-:Y:S01]  /*0930*/  VIADD R5, R41, 0x4 ;  /* 0x0000000429057836 */ /* 0x000fe20000000000 */
[----:B------:R-:W-:Y:S01]  /*0940*/  LOP3.LUT R20, R2, 0x8, RZ, 0xc0, !PT ;  /* 0x0000000802147812 */ /* 0x000fe200078ec0ff */
[----:B------:R-:W-:Y:S01]  /*0950*/  USHF.R.S32.HI UR4, URZ, 0x4, UR4 ;  /* 0x00000004ff047899 */ /* 0x000fe20008011404 */
[----:B------:R-:W-:-:S02]  /*0960*/  P2R R4, PR, RZ, 0x4 ;  /* 0x00000004ff047803 */ /* 0x000fc40000000000 */
[----:B------:R-:W-:Y:S01]  /*0970*/  ISETP.GE.AND P2, PT, R40, UR16, PT ;  /* 0x0000001028007c0c */ /* 0x000fe2000bf46270 */
[----:B------:R-:W-:Y:S01]  /*0980*/  UISETP.LT.AND UP0, UPT, UR23, UR4, UPT ;  /* 0x000000041700728c */ /* 0x000fe2000bf01270 */
[----:B------:R-:W-:Y:S02]  /*0990*/  ISETP.GE.AND P6, PT, R5, UR16, PT ;  /* 0x0000001005007c0c */ /* 0x000fe4000bfc6270 */
[----:B------:R-:W-:Y:S01]  /*09a0*/  LOP3.LUT R20, R20, 0x1, R21, 0xf8, !PT ;  /* 0x0000000114147812 */ /* 0x000fe200078ef815 */
[----:B------:R-:W-:Y:S01]  /*09b0*/  USEL UR23, UR23, UR4, UP0 ;  /* 0x0000000417177287 */ /* 0x000fe20008000000 */
[----:B------:R-:W-:Y:S02]  /*09c0*/  SEL R18, R18, RZ, !P2 ;  /* 0x000000ff12127207 */ /* 0x000fe40005000000 */
[----:B------:R-:W-:Y:S01]  /*09d0*/  SEL R21, R3, RZ, !P6 ;  /* 0x000000ff03157207 */ /* 0x000fe20007000000 */
[C---:B------:R-:W-:Y:S01]  /*09e0*/  IMAD.SHL.U32 R3, R2.reuse, 0x20, RZ ;  /* 0x0000002002037824 */ /* 0x040fe200078e00ff */
[----:B------:R-:W-:Y:S01]  /*09f0*/  P2R R19, PR, RZ, 0x4 ;  /* 0x00000004ff137803 */ /* 0x000fe20000000000 */
[----:B------:R-:W-:Y:S01]  /*0a00*/  IMAD.SHL.U32 R19, R2, 0x2, RZ ;  /* 0x0000000202137824 */ /* 0x000fe200078e00ff */
[----:B------:R-:W-:Y:S01]  /*0a10*/  IADD3 R18, PT, PT, R21, R18, R11 ;  /* 0x0000001215127210 */ /* 0x000fe20007ffe00b */
[----:B------:R-:W-:Y:S01]  /*0a20*/  VIADD R11, R41, 0x6 ;  /* 0x00000006290b7836 */ /* 0x000fe20000000000 */
[----:B------:R-:W-:Y:S01]  /*0a30*/  ISETP.NE.AND P2, PT, RZ, UR23, PT ;  /* 0x00000017ff007c0c */ /* 0x000fe2000bf45270 */
[----:B------:R-:W-:Y:S01]  /*0a40*/  UMOV UR4, 0x400 ;  /* 0x0000040000047882 */ /* 0x000fe20000000000 */
[----:B------:R-:W-:Y:S01]  /*0a50*/  LOP3.LUT R5, R19, 0x6, RZ, 0xc0, !PT ;  /* 0x0000000613057812 */ /* 0x000fe200078ec0ff */
[----:B-1----:R-:W-:Y:S01]  /*0a60*/  ULEA UR6, UR6, UR4, 0x18 ;  /* 0x0000000406067291 */ /* 0x002fe2000f8ec0ff */
[----:B------:R-:W-:Y:S01]  /*0a70*/  ISETP.GE.AND P5, PT, R11, UR16, PT ;  /* 0x000000100b007c0c */ /* 0x000fe2000bfa6270 */
[----:B------:R-:W-:Y:S01]  /*0a80*/  UISETP.NE.AND UP0, UPT, UR23, 0x1, UPT ;  /* 0x000000011700788c */ /* 0x000fe2000bf05270 */
[----:B------:R-:W-:-:S02]  /*0a90*/  SHF.R.U32.HI R19, RZ, 0x1, R2 ;  /* 0x00000001ff137819 */ /* 0x000fc40000011602 */
[----:B------:R-:W-:Y:S02]  /*0aa0*/  SEL R7, R7, RZ, !P5 ;  /* 0x000000ff07077207 */ /* 0x000fe40006800000 */
[----:B------:R-:W-:Y:S02]  /*0ab0*/  LOP3.LUT R24, R5, 0x1, R8, 0xf8, !PT ;  /* 0x0000000105187812 */ /* 0x000fe400078ef808 */
[----:B------:R-:W-:Y:S01]  /*0ac0*/  IADD3 R26, P0, PT, R16, UR14, RZ ;  /* 0x0000000e101a7c10 */ /* 0x000fe2000ff1e0ff */
[----:B------:R-:W-:Y:S01]  /*0ad0*/  IMAD.IADD R7, R18, 0x1, R7 ;  /* 0x0000000112077824 */ /* 0x000fe200078e0207 */
[----:B------:R-:W-:Y:S01]  /*0ae0*/  LOP3.LUT R5, R24, 0x8, R19, 0xf8, !PT ;  /* 0x0000000818057812 */ /* 0x000fe200078ef813 */
[----:B------:R-:W1:Y:S01]  /*0af0*/  SHFL.IDX PT, R8, R8, RZ, 0x1f ;  /* 0x00001fff08087589 */ /* 0x000e6200000e0000 */
[----:B------:R-:W-:Y:S02]  /*0b00*/  IADD3.X R27, PT, PT, R17, UR15, RZ, P0, !PT ;  /* 0x0000000f111b7c10 */ /* 0x000fe400087fe4ff */
[----:B------:R-:W-:-:S02]  /*0b10*/  SEL R7, R7, RZ, P2 ;  /* 0x000000ff07077207 */ /* 0x000fc40001000000 */
[----:B------:R-:W-:Y:S02]  /*0b20*/  LOP3.LUT R5, R20, R5, RZ, 0x3c, !PT ;  /* 0x0000000514057212 */ /* 0x000fe400078e3cff */
[----:B------:R-:W-:Y:S01]  /*0b30*/  LOP3.LUT R20, R3, 0x180, RZ, 0xc0, !PT ;  /* 0x0000018003147812 */ /* 0x000fe200078ec0ff */
[----:B------:R-:W-:Y:S01]  /*0b40*/  IMAD.SHL.U32 R11, R7, 0x8, RZ ;  /* 0x00000008070b7824 */ /* 0x000fe200078e00ff */
[----:B------:R-:W-:Y:S02]  /*0b50*/  ISETP.NE.AND P1, PT, R36, RZ, PT ;  /* 0x000000ff2400720c */ /* 0x000fe40003f25270 */
[----:B------:R-:W-:Y:S01]  /*0b60*/  IADD3 R5, PT, PT, R5, R20, R15 ;  /* 0x0000001405057210 */ /* 0x000fe20007ffe00f */
[----:B------:R-:W-:Y:S01]  /*0b70*/  VIADD R15, R9, 0x8 ;  /* 0x00000008090f7836 */ /* 0x000fe20000000000 */
[----:B------:R-:W-:Y:S01]  /*0b80*/  LOP3.LUT P0, RZ, R11, 0x8, RZ, 0xc0, !PT ;  /* 0x000000080bff7812 */ /* 0x000fe2000780c0ff */
[----:B------:R-:W-:Y:S01]  /*0b90*/  IMAD.SHL.U32 R11, R7, 0x4, RZ ;  /* 0x00000004070b7824 */ /* 0x000fe200078e00ff */
[----:B------:R-:W-:Y:S01]  /*0ba0*/  SEL R18, RZ, 0x1, !P3 ;  /* 0x00000001ff127807 */ /* 0x000fe20005800000 */
[----:B------:R-:W-:Y:S01]  /*0bb0*/  IMAD.SHL.U32 R42, R5, 0x8, RZ ;  /* 0x00000008052a7824 */ /* 0x000fe200078e00ff */
[----:B------:R-:W-:-:S03]  /*0bc0*/  ISETP.GE.AND P3, PT, R40, UR16, PT ;  /* 0x0000001028007c0c */ /* 0x000fc6000bf66270 */
[----:B------:R-:W-:Y:S01]  /*0bd0*/  VIADD R5, R42, UR6 ;  /* 0x000000062a057c36 */ /* 0x000fe20008000000 */
[----:B-1----:R-:W-:-:S05]  /*0be0*/  R2UR UR4, R8 ;  /* 0x00000000080472ca */ /* 0x002fca00000e0000 */
[----:B------:R-:W-:Y:S01]  /*0bf0*/  @!PT LDS RZ, [RZ] ;  /* 0x00000000fffff984 */ /* 0x000fe20000000800 */
[----:B------:R-:W-:Y:S01]  /*0c00*/  @!PT LDS RZ, [RZ] ;  /* 0x00000000fffff984 */ /* 0x000fe20000000800 */
[----:B------:R1:W-:Y:S01]  /*0c10*/  LDGSTS.E.LTC128B.64 [R5], desc[UR32][R16.64], P0 ;  /* 0x0000000010057fae */ /* 0x0003e200081a1620 */
[----:B------:R-:W-:Y:S01]  /*0c20*/  LOP3.LUT P0, RZ, R11, 0x8, RZ, 0xc0, !PT ;  /* 0x000000080bff7812 */ /* 0x000fe2000780c0ff */
[----:B------:R-:W-:-:S06]  /*0c30*/  IMAD.SHL.U32 R11, R7, 0x2, RZ ;  /* 0x00000002070b7824 */ /* 0x000fcc00078e00ff */
[----:B------:R-:W-:-:S06]  /*0c40*/  USHF.R.S32.HI UR26, URZ, 0x1f, UR4 ;  /* 0x0000001fff1a7899 */ /* 0x000fcc0008011404 */
[----:B------:R-:W-:Y:S01]  /*0c50*/  LDGSTS.E.LTC128B.64 [R5+0x100], desc[UR32][R26.64], P0 ;  /* 0x001000001a057fae */ /* 0x000fe200081a1620 */
[----:B------:R-:W-:Y:S01]  /*0c60*/  IADD3 R20, P0, PT, R26, UR14, RZ ;  /* 0x0000000e1a147c10 */ /* 0x000fe2000ff1e0ff */
[----:B------:R-:W-:-:S03]  /*0c70*/  ULEA.HI UR26, UR26, UR4, URZ, 0x2 ;  /* 0x000000041a1a7291 */ /* 0x000fc6000f8f10ff */
[----:B------:R-:W-:Y:S01]  /*0c80*/  IADD3.X R21, PT, PT, R27, UR15, RZ, P0, !PT ;  /* 0x0000000f1b157c10 */ /* 0x000fe200087fe4ff */
[----:B------:R-:W-:Y:S01]  /*0c90*/  ULOP3.LUT UR20, UR26, 0xfffc, URZ, 0xc0, !UPT ;  /* 0x0000fffc1a147892 */ /* 0x000fe2000f8ec0ff */
[----:B------:R-:W-:Y:S01]  /*0ca0*/  IADD3 R24, P0, PT, R20, UR14, RZ ;  /* 0x0000000e14187c10 */ /* 0x000fe2000ff1e0ff */
[----:B------:R-:W-:Y:S02]  /*0cb0*/  USHF.R.S32.HI UR26, URZ, 0x2, UR26 ;  /* 0x00000002ff1a7899 */ /* 0x000fe4000801141a */
[----:B------:R-:W-:Y:S01]  /*0cc0*/  UIADD3 UR20, UPT, UPT, UR4, -UR20, URZ ;  /* 0x8000001404147290 */ /* 0x000fe2000fffe0ff */
[----:B------:R-:W-:Y:S02]  /*0cd0*/  IADD3.X R25, PT, PT, R21, UR15, RZ, P0, !PT ;  /* 0x0000000f15197c10 */ /* 0x000fe400087fe4ff */
[----:B------:R-:W-:Y:S01]  /*0ce0*/  LOP3.LUT P0, RZ, R11, 0x8, RZ, 0xc0, !PT ;  /* 0x000000080bff7812 */ /* 0x000fe2000780c0ff */
[----:B------:R-:W-:-:S04]  /*0cf0*/  ULOP3.LUT UR5, UR20, 0x80, URZ, 0xc0, !UPT ;  /* 0x0000008014057892 */ /* 0x000fc8000f8ec0ff */
[----:B------:R-:W-:-:S04]  /*0d00*/  ULEA.HI UR5, UR5, UR20, URZ, 0x19 ;  /* 0x0000001405057291 */ /* 0x000fc8000f8fc8ff */
[----:B------:R-:W-:Y:S02]  /*0d10*/  ULOP3.LUT UR4, UR5, 0xfffe, URZ, 0xc0, !UPT ;  /* 0x0000fffe05047892 */ /* 0x000fe4000f8ec0ff */
[----:B------:R-:W-:Y:S02]  /*0d20*/  UPRMT UR5, UR5, 0x8880, URZ ;  /* 0x0000888005057896 */ /* 0x000fe400080000ff */
[----:B------:R3:W-:Y:S01]  /*0d30*/  LDGSTS.E.LTC128B.64 [R5+0x200], desc[UR32][R20.64], P0 ;  /* 0x0020000014057fae */ /* 0x0007e200081a1620 */
[----:B------:R-:W-:Y:S01]  /*0d40*/  LOP3.LUT P0, RZ, R7, 0x8, RZ, 0xc0, !PT ;  /* 0x0000000807ff7812 */ /* 0x000fe2000780c0ff */
[----:B------:R-:W-:Y:S02]  /*0d50*/  UIADD3 UR4, UPT, UPT, URZ, -UR4, URZ ;  /* 0x80000004ff047290 */ /* 0x000fe4000fffe0ff */
[----:B------:R-:W-:Y:S02]  /*0d60*/  USHF.R.S32.HI UR5, URZ, 0x1, UR5 ;  /* 0x00000001ff057899 */ /* 0x000fe40008011405 */
[----:B------:R-:W-:-:S02]  /*0d70*/  UPRMT UR4, UR4, 0x7710, URZ ;  /* 0x0000771004047896 */ /* 0x000fc400080000ff */
[----:B------:R-:W-:Y:S02]  /*0d80*/  UPRMT UR24, UR5, 0x9910, URZ ;  /* 0x0000991005187896 */ /* 0x000fe400080000ff */
[----:B------:R-:W-:-:S04]  /*0d90*/  UIADD3 UR4, UPT, UPT, UR20, UR4, URZ ;  /* 0x0000000414047290 */ /* 0x000fc8000fffe0ff */
[----:B------:R-:W-:Y:S01]  /*0da0*/  LDGSTS.E.LTC128B.64 [R5+0x300], desc[UR32][R24.64], P0 ;  /* 0x0030000018057fae */ /* 0x000fe200081a1620 */
[----:B------:R-:W-:Y:S01]  /*0db0*/  ISETP.GT.AND P0, PT, R38, R9, PT ;  /* 0x000000092600720c */ /* 0x000fe20003f04270 */
[----:B------:R-:W-:-:S03]  /*0dc0*/  ULOP3.LUT UR25, UR4, 0xffff, URZ, 0xc0, !UPT ;  /* 0x0000ffff04197892 */ /* 0x000fc6000f8ec0ff */
[----:B-1----:R-:W-:Y:S01]  /*0dd0*/  SEL R17, RZ, 0x1, P0 ;  /* 0x00000001ff117807 */ /* 0x002fe20000000000 */
[----:B------:R-:W-:Y:S01]  /*0de0*/  UPRMT UR25, UR25, 0x8880, URZ ;  /* 0x0000888019197896 */ /* 0x000fe200080000ff */
[----:B------:R-:W-:-:S04]  /*0df0*/  ISETP.GT.AND P0, PT, R39, R15, PT ;  /* 0x0000000f2700720c */ /* 0x000fc80003f04270 */
[----:B------:R-:W-:Y:S02]  /*0e00*/  SEL R11, RZ, 0x1, P0 ;  /* 0x00000001ff0b7807 */ /* 0x000fe40000000000 */
[----:B------:R-:W-:-:S04]  /*0e10*/  ISETP.GT.AND P0, PT, R38, R15, PT ;  /* 0x0000000f2600720c */ /* 0x000fc80003f04270 */
[----:B------:R-:W-:Y:S02]  /*0e20*/  SEL R7, RZ, 0x1, P0 ;  /* 0x00000001ff077807 */ /* 0x000fe40000000000 */
[----:B------:R-:W-:Y:S02]  /*0e30*/  LOP3.LUT P0, RZ, R36, 0xff, R17, 0xc8, !PT ;  /* 0x000000ff24ff7812 */ /* 0x000fe4000780c811 */
[----:B------:R-:W-:Y:S02]  /*0e40*/  LOP3.LUT R17, R28, 0x10, RZ, 0xfc, !PT ;  /* 0x000000101c117812 */ /* 0x000fe400078efcff */
[----:B------:R-:W-:Y:S02]  /*0e50*/  SEL R16, RZ, 0x2, !P0 ;  /* 0x00000002ff107807 */ /* 0x000fe40004000000 */
[----:B------:R-:W-:-:S04]  /*0e60*/  ISETP.LE.OR P0, PT, R9, R38, !P1 ;  /* 0x000000260900720c */ /* 0x000fc80004f03670 */
[----:B------:R-:W-:Y:S02]  /*0e70*/  SEL R16, R16, RZ, P0 ;  /* 0x000000ff10107207 */ /* 0x000fe40000000000 */
[----:B------:R-:W-:-:S04]  /*0e80*/  LOP3.LUT P0, RZ, R36, 0xff, R11, 0xc8, !PT ;  /* 0x000000ff24ff7812 */ /* 0x000fc8000780c80b */
[----:B------:R-:W-:Y:S02]  /*0e90*/  SEL R11, RZ, 0x4, !P0 ;  /* 0x00000004ff0b7807 */ /* 0x000fe40004000000 */
[----:B------:R-:W-:-:S04]  /*0ea0*/  LOP3.LUT P0, RZ, R36, 0xff, R7, 0xc8, !PT ;  /* 0x000000ff24ff7812 */ /* 0x000fc8000780c807 */
[----:B------:R-:W-:Y:S02]  /*0eb0*/  SEL R7, RZ, 0x8, !P0 ;  /* 0x00000008ff077807 */ /* 0x000fe40004000000 */
[----:B---3--:R-:W-:-:S04]  /*0ec0*/  IADD3 R20, P0, PT, R22, UR12, RZ ;  /* 0x0000000c16147c10 */ /* 0x008fc8000ff1e0ff */
[----:B------:R-:W-:Y:S02]  /*0ed0*/  IADD3.X R21, PT, PT, R23, UR13, RZ, P0, !PT ;  /* 0x0000000d17157c10 */ /* 0x000fe400087fe4ff */
[----:B------:R-:W-:-:S04]  /*0ee0*/  ISETP.LE.OR P0, PT, R15, R39, !P1 ;  /* 0x000000270f00720c */ /* 0x000fc80004f03670 */
[----:B------:R-:W-:Y:S02]  /*0ef0*/  SEL R11, R11, RZ, P0 ;  /* 0x000000ff0b0b7207 */ /* 0x000fe40000000000 */
[----:B------:R-:W-:Y:S02]  /*0f00*/  ISETP.LE.OR P0, PT, R15, R38, !P1 ;  /* 0x000000260f00720c */ /* 0x000fe40004f03670 */
[----:B------:R-:W-:Y:S02]  /*0f10*/  ISETP.GE.AND P1, PT, R17, UR17, PT ;  /* 0x0000001111007c0c */ /* 0x000fe4000bf26270 */
[----:B------:R-:W-:Y:S02]  /*0f20*/  SEL R7, R7, RZ, P0 ;  /* 0x000000ff07077207 */ /* 0x000fe40000000000 */
[----:B------:R-:W-:Y:S02]  /*0f30*/  SEL R16, R16, RZ, !P1 ;  /* 0x000000ff10107207 */ /* 0x000fe40004800000 */
[----:B------:R-:W-:-:S02]  /*0f40*/  ISETP.GE.AND P0, PT, R9, UR28, PT ;  /* 0x0000001c09007c0c */ /* 0x000fc4000bf06270 */
[----:B------:R-:W-:Y:S02]  /*0f50*/  SEL R11, R11, RZ, !P4 ;  /* 0x000000ff0b0b7207 */ /* 0x000fe40006000000 */
[----:B------:R-:W-:Y:S01]  /*0f60*/  SEL R17, R16, RZ, !P0 ;  /* 0x000000ff10117207 */ /* 0x000fe20004000000 */
[----:B------:R-:W-:Y:S01]  /*0f70*/  IMAD.SHL.U32 R16, R2, 0x4, RZ ;  /* 0x0000000402107824 */ /* 0x000fe200078e00ff */
[----:B------:R-:W-:Y:S02]  /*0f80*/  ISETP.GE.AND P0, PT, R15, UR28, PT ;  /* 0x0000001c0f007c0c */ /* 0x000fe4000bf06270 */
[----:B------:R-:W-:Y:S02]  /*0f90*/  SEL R7, R7, RZ, !P1 ;  /* 0x000000ff07077207 */ /* 0x000fe40004800000 */
[----:B------:R-:W-:Y:S02]  /*0fa0*/  LOP3.LUT R16, R16, 0x4, RZ, 0xc0, !PT ;  /* 0x0000000410107812 */ /* 0x000fe400078ec0ff */
[----:B------:R-:W-:-:S02]  /*0fb0*/  SEL R11, R11, RZ, !P0 ;  /* 0x000000ff0b0b7207 */ /* 0x000fc40004000000 */
[----:B------:R-:W-:Y:S02]  /*0fc0*/  LOP3.LUT R16, R16, 0x3, R19, 0xf8, !PT ;  /* 0x0000000310107812 */ /* 0x000fe400078ef813 */
[----:B------:R-:W-:Y:S02]  /*0fd0*/  IADD3 R18, PT, PT, R11, R17, R18 ;  /* 0x000000110b127210 */ /* 0x000fe40007ffe012 */
[----:B------:R-:W-:Y:S02]  /*0fe0*/  LOP3.LUT R11, R16, R13, RZ, 0x3c, !PT ;  /* 0x0000000d100b7212 */ /* 0x000fe400078e3cff */
[----:B------:R-:W-:-:S03]  /*0ff0*/  SEL R7, R7, RZ, !P0 ;  /* 0x000000ff07077207 */ /* 0x000fc60004000000 */
[----:B------:R-:W-:Y:S01]  /*1000*/  IMAD R11, R11, 0x2, R14 ;  /* 0x000000020b0b7824 */ /* 0x000fe200078e020e */
[C---:B------:R-:W-:Y:S01]  /*1010*/  LOP3.LUT R14, R12.reuse, 0x3c, RZ, 0xc0, !PT ;  /* 0x0000003c0c0e7812 */ /* 0x040fe200078ec0ff */
[----:B------:R-:W-:Y:S02]  /*1020*/  IMAD.SHL.U32 R12, R12, 0x2, RZ ;  /* 0x000000020c0c7824 */ /* 0x000fe400078e00ff */
[----:B------:R-:W-:Y:S01]  /*1030*/  IMAD.IADD R7, R18, 0x1, R7 ;  /* 0x0000000112077824 */ /* 0x000fe200078e0207 */
[----:B------:R-:W-:Y:S02]  /*1040*/  LOP3.LUT R14, R14, 0x3, R19, 0xf8, !PT ;  /* 0x000000030e0e7812 */ /* 0x000fe400078ef813 */
[----:B------:R-:W-:Y:S02]  /*1050*/  LOP3.LUT R11, R11, 0x4, R12, 0x78, !PT ;  /* 0x000000040b0b7812 */ /* 0x000fe400078e780c */
[----:B------:R-:W-:Y:S02]  /*1060*/  SEL R7, R7, RZ, P2 ;  /* 0x000000ff07077207 */ /* 0x000fe40001000000 */
[----:B------:R-:W-:Y:S01]  /*1070*/  PLOP3.LUT P2, PT, PT, PT, UP0, 0x80, 0x8 ;  /* 0x000000000008781c */ /* 0x000fe20003f4f008 */
[----:B------:R-:W-:Y:S01]  /*1080*/  IMAD R14, R14, 0x20, R11 ;  /* 0x000000200e0e7824 */ /* 0x000fe200078e020b */
[----:B------:R-:W-:Y:S01]  /*1090*/  UISETP.GE.AND UP0, UPT, UR23, 0x1, UPT ;  /* 0x000000011700788c */ /* 0x000fe2000bf06270 */
[----:B------:R-:W-:-:S03]  /*10a0*/  IMAD.SHL.U32 R11, R7, 0x8, RZ ;  /* 0x00000008070b7824 */ /* 0x000fc600078e00ff */
[----:B------:R-:W-:Y:S02]  /*10b0*/  LEA R37, R14, UR6, 0x3 ;  /* 0x000000060e257c11 */ /* 0x000fe4000f8e18ff */
[----:B------:R-:W-:Y:S01]  /*10c0*/  LOP3.LUT P0, RZ, R11, 0x8, RZ, 0xc0, !PT ;  /* 0x000000080bff7812 */ /* 0x000fe2000780c0ff */
[----:B------:R-:W-:-:S12]  /*10d0*/  IMAD.SHL.U32 R11, R7, 0x4, RZ ;  /* 0x00000004070b7824 */ /* 0x000fd800078e00ff */
[----:B------:R-:W-:Y:S01]  /*10e0*/  LDGSTS.E.LTC128B.64 [R37+0x3000], desc[UR32][R22.64], P0 ;  /* 0x0300000016257fae */ /* 0x000fe200081a1620 */
[----:B------:R-:W-:Y:S01]  /*10f0*/  LOP3.LUT P0, RZ, R11, 0x8, RZ, 0xc0, !PT ;  /* 0x000000080bff7812 */ /* 0x000fe2000780c0ff */
[----:B------:R-:W-:-:S12]  /*1100*/  IMAD.SHL.U32 R11, R7, 0x2, RZ ;  /* 0x00000002070b7824 */ /* 0x000fd800078e00ff */
[----:B------:R1:W-:Y:S01]  /*1110*/  LDGSTS.E.LTC128B.64 [R37+0x3080], desc[UR32][R22.64+0x80], P0 ;  /* 0x0308008016257fae */ /* 0x0003e200081a1620 */
[----:B------:R-:W-:-:S13]  /*1120*/  LOP3.LUT P0, RZ, R11, 0x8, RZ, 0xc0, !PT ;  /* 0x000000080bff7812 */ /* 0x000fda000780c0ff */
[----:B------:R-:W-:Y:S01]  /*1130*/  LDGSTS.E.LTC128B.64 [R37+0x3800], desc[UR32][R20.64], P0 ;  /* 0x0380000014257fae */ /* 0x000fe200081a1620 */
[----:B------:R-:W-:Y:S01]  /*1140*/  LOP3.LUT P0, RZ, R7, 0x8, RZ, 0xc0, !PT ;  /* 0x0000000807ff7812 */ /* 0x000fe2000780c0ff */
[----:B------:R-:W-:-:S12]  /*1150*/  VIADD R7, R10, 0x10 ;  /* 0x000000100a077836 */ /* 0x000fd80000000000 */
[----:B------:R-:W-:Y:S01]  /*1160*/  LDGSTS.E.LTC128B.64 [R37+0x3880], desc[UR32][R20.64+0x80], P0 ;  /* 0x0388008014257fae */ /* 0x000fe200081a1620 */
[----:B------:R-:W-:-:S03]  /*1170*/  ISETP.GE.AND P0, PT, R7, UR28, PT ;  /* 0x0000001c07007c0c */ /* 0x000fc6000bf06270 */
[----:B------:R-:W0:Y:S01]  /*1180*/  LDGDEPBAR ;  /* 0x00000000000079af */ /* 0x000e220000000000 */
[----:B------:R-:W-:Y:S02]  /*1190*/  SEL R12, RZ, 0x2, P0 ;  /* 0x00000002ff0c7807 */ /* 0x000fe40000000000 */
[----:B------:R-:W-:Y:S02]  /*11a0*/  SEL R11, RZ, 0x4, P0 ;  /* 0x00000004ff0b7807 */ /* 0x000fe40000000000 */
[----:B------:R-:W-:Y:S02]  /*11b0*/  SEL R7, RZ, 0x8, P0 ;  /* 0x00000008ff077807 */ /* 0x000fe40000000000 */
[----:B------:R-:W-:Y:S02]  /*11c0*/  ISETP.LT.AND P0, PT, R41, UR16, !P0 ;  /* 0x0000001029007c0c */ /* 0x000fe4000c701270 */
[----:B------:R-:W-:Y:S02]  /*11d0*/  SEL R12, R12, RZ, !P3 ;  /* 0x000000ff0c0c7207 */ /* 0x000fe40005800000 */
[----:B------:R-:W-:-:S02]  /*11e0*/  SEL R13, RZ, 0x1, !P0 ;  /* 0x00000001ff0d7807 */ /* 0x000fc40004000000 */
[----:B------:R-:W-:Y:S02]  /*11f0*/  SEL R11, R11, RZ, !P6 ;  /* 0x000000ff0b0b7207 */ /* 0x000fe40007000000 */
[----:B------:R-:W-:Y:S02]  /*1200*/  IADD3 R16, P0, PT, R24, UR10, RZ ;  /* 0x0000000a18107c10 */ /* 0x000fe4000ff1e0ff */
[----:B------:R-:W-:Y:S02]  /*1210*/  IADD3 R11, PT, PT, R11, R12, R13 ;  /* 0x0000000c0b0b7210 */ /* 0x000fe40007ffe00d */
[----:B------:R-:W-:Y:S02]  /*1220*/  SEL R12, R7, RZ, !P5 ;  /* 0x000000ff070c7207 */ /* 0x000fe40006800000 */
[----:B------:R-:W-:Y:S02]  /*1230*/  IADD3.X R17, PT, PT, R25, UR11, RZ, P0, !PT ;  /* 0x0000000b19117c10 */ /* 0x000fe400087fe4ff */
[----:B------:R-:W-:Y:S01]  /*1240*/  IADD3 R14, P0, PT, R16, UR14, RZ ;  /* 0x0000000e100e7c10 */ /* 0x000fe2000ff1e0ff */
[----:B------:R-:W-:-:S03]  /*1250*/  IMAD.IADD R7, R11, 0x1, R12 ;  /* 0x000000010b077824 */ /* 0x000fc600078e020c */
[----:B------:R-:W-:Y:S02]  /*1260*/  IADD3.X R15, PT, PT, R17, UR15, RZ, P0, !PT ;  /* 0x0000000f110f7c10 */ /* 0x000fe400087fe4ff */
[----:B------:R-:W-:-:S05]  /*1270*/  SEL R7, R7, RZ, P2 ;  /* 0x000000ff07077207 */ /* 0x000fca0001000000 */
[----:B------:R-:W-:-:S05]  /*1280*/  IMAD.SHL.U32 R11, R7, 0x8, RZ ;  /* 0x00000008070b7824 */ /* 0x000fca00078e00ff */
[----:B------:R-:W-:Y:S01]  /*1290*/  LOP3.LUT P0, RZ, R11, 0x8, RZ, 0xc0, !PT ;  /* 0x000000080bff7812 */ /* 0x000fe2000780c0ff */
[----:B------:R-:W-:-:S12]  /*12a0*/  IMAD.SHL.U32 R11, R7, 0x4, RZ ;  /* 0x00000004070b7824 */ /* 0x000fd800078e00ff */
[----:B------:R3:W-:Y:S01]  /*12b0*/  LDGSTS.E.LTC128B.64 [R5+0x1000], desc[UR32][R16.64], P0 ;  /* 0x0100000010057fae */ /* 0x0007e200081a1620 */
[----:B------:R-:W-:Y:S01]  /*12c0*/  LOP3.LUT P0, RZ, R11, 0x8, RZ, 0xc0, !PT ;  /* 0x000000080bff7812 */ /* 0x000fe2000780c0ff */
[----:B------:R-:W-:-:S12]  /*12d0*/  IMAD.SHL.U32 R11, R7, 0x2, RZ ;  /* 0x00000002070b7824 */ /* 0x000fd800078e00ff */
[----:B------:R2:W-:Y:S01]  /*12e0*/  LDGSTS.E.LTC128B.64 [R5+0x1100], desc[UR32][R14.64], P0 ;  /* 0x011000000e057fae */ /* 0x0005e200081a1620 */
[----:B------:R-:W-:-:S04]  /*12f0*/  IADD3 R18, P0, PT, R14, UR14, RZ ;  /* 0x0000000e0e127c10 */ /* 0x000fc8000ff1e0ff */
[----:B------:R-:W-:Y:S02]  /*1300*/  IADD3.X R19, PT, PT, R15, UR15, RZ, P0, !PT ;  /* 0x0000000f0f137c10 */ /* 0x000fe400087fe4ff */
[----:B-1----:R-:W-:-:S04]  /*1310*/  IADD3 R22, P0, PT, R18, UR14, RZ ;  /* 0x0000000e12167c10 */ /* 0x002fc8000ff1e0ff */
[----:B------:R-:W-:Y:S02]  /*1320*/  IADD3.X R23, PT, PT, R19, UR15, RZ, P0, !PT ;  /* 0x0000000f13177c10 */ /* 0x000fe400087fe4ff */
[----:B------:R-:W-:Y:S01]  /*1330*/  LOP3.LUT P0, RZ, R11, 0x8, RZ, 0xc0, !PT ;  /* 0x000000080bff7812 */ /* 0x000fe2000780c0ff */
[C---:B------:R-:W-:Y:S01]  /*1340*/  VIADD R11, R9.reuse, 0x18 ;  /* 0x00000018090b7836 */ /* 0x040fe20000000000 */
[----:B---3--:R-:W-:Y:S01]  /*1350*/  CS2R R16, SRZ ;  /* 0x0000000000107805 */ /* 0x008fe2000001ff00 */
[----:B------:R-:W-:-:S10]  /*1360*/  VIADD R9, R9, 0x28 ;  /* 0x0000002809097836 */ /* 0x000fd40000000000 */
[----:B------:R1:W-:Y:S01]  /*1370*/  LDGSTS.E.LTC128B.64 [R5+0x1200], desc[UR32][R18.64], P0 ;  /* 0x0120000012057fae */ /* 0x0003e200081a1620 */
[----:B------:R-:W-:-:S13]  /*1380*/  LOP3.LUT P0, RZ, R7, 0x8, RZ, 0xc0, !PT ;  /* 0x0000000807ff7812 */ /* 0x000fda000780c0ff */
[----:B------:R3:W-:Y:S01]  /*1390*/  LDGSTS.E.LTC128B.64 [R5+0x1300], desc[UR32][R22.64], P0 ;  /* 0x0130000016057fae */ /* 0x0007e200081a1620 */
[----:B------:R-:W-:-:S04]  /*13a0*/  ISETP.GT.AND P0, PT, R38, R0, PT ;  /* 0x000000002600720c */ /* 0x000fc80003f04270 */
[----:B--2---:R-:W-:Y:S02]  /*13b0*/  SEL R15, RZ, 0x1, P0 ;  /* 0x00000001ff0f7807 */ /* 0x004fe40000000000 */
[----:B------:R-:W-:-:S04]  /*13c0*/  ISETP.GT.AND P0, PT, R39, R11, PT ;  /* 0x0000000b2700720c */ /* 0x000fc80003f04270 */
[----:B------:R-:W-:Y:S02]  /*13d0*/  SEL R7, RZ, 0x1, P0 ;  /* 0x00000001ff077807 */ /* 0x000fe40000000000 */
[----:B------:R-:W-:Y:S02]  /*13e0*/  ISETP.GT.AND P0, PT, R38, R11, PT ;  /* 0x0000000b2600720c */ /* 0x000fe40003f04270 */
[----:B-1----:R-:W-:Y:S02]  /*13f0*/  CS2R R18, SRZ ;  /* 0x0000000000127805 */ /* 0x002fe4000001ff00 */
[----:B------:R-:W-:Y:S02]  /*1400*/  SEL R13, RZ, 0x1, P0 ;  /* 0x00000001ff0d7807 */ /* 0x000fe40000000000 */
[----:B------:R-:W-:-:S04]  /*1410*/  LOP3.LUT P0, RZ, R36, 0xff, R15, 0xc8, !PT ;  /* 0x000000ff24ff7812 */ /* 0x000fc8000780c80f */
[----:B------:R-:W-:Y:S02]  /*1420*/  SEL R12, RZ, 0x2, !P0 ;  /* 0x00000002ff0c7807 */ /* 0x000fe40004000000 */
[----:B------:R-:W-:-:S04]  /*1430*/  LOP3.LUT P0, RZ, R36, 0xff, R7, 0xc8, !PT ;  /* 0x000000ff24ff7812 */ /* 0x000fc8000780c807 */
[----:B------:R-:W-:Y:S02]  /*1440*/  SEL R7, RZ, 0x4, !P0 ;  /* 0x00000004ff077807 */ /* 0x000fe40004000000 */
[----:B------:R-:W-:-:S04]  /*1450*/  LOP3.LUT P0, RZ, R36, 0xff, R13, 0xc8, !PT ;  /* 0x000000ff24ff7812 */ /* 0x000fc8000780c80d */
[----:B---3--:R-:W-:Y:S02]  /*1460*/  SEL R5, RZ, 0x8, !P0 ;  /* 0x00000008ff057807 */ /* 0x008fe40004000000 */
[----:B------:R-:W-:-:S04]  /*1470*/  ISETP.NE.AND P0, PT, R36, RZ, PT ;  /* 0x000000ff2400720c */ /* 0x000fc80003f05270 */
[----:B------:R-:W-:-:S04]  /*1480*/  ISETP.LE.OR P0, PT, R0, R38, !P0 ;  /* 0x000000260000720c */ /* 0x000fc80004703670 */
[----:B------:R-:W-:Y:S02]  /*1490*/  SEL R12, R12, RZ, P0 ;  /* 0x000000ff0c0c7207 */ /* 0x000fe40000000000 */
[----:B------:R-:W-:Y:S02]  /*14a0*/  ISETP.NE.AND P0, PT, R36, RZ, PT ;  /* 0x000000ff2400720c */ /* 0x000fe40003f05270 */
[----:B------:R-:W-:Y:S02]  /*14b0*/  SEL R12, R12, RZ, !P1 ;  /* 0x000000ff0c0c7207 */ /* 0x000fe40004800000 */
        /* <DEDUP_REMOVED lines=8> */
[----:B------:R-:W-:Y:S02]  /*1540*/  SEL R6, RZ, 0x1, !P0 ;  /* 0x00000001ff067807 */ /* 0x000fe40004000000 */
[----:B------:R-:W-:-:S04]  /*1550*/  IADD3 R14, P0, PT, R20, UR8, RZ ;  /* 0x00000008140e7c10 */ /* 0x000fc8000ff1e0ff */
[----:B------:R-:W-:Y:S02]  /*1560*/  IADD3.X R15, PT, PT, R21, UR9, RZ, P0, !PT ;  /* 0x00000009150f7c10 */ /* 0x000fe400087fe4ff */
[----:B------:R-:W-:Y:S02]  /*1570*/  ISETP.GE.AND P0, PT, R0, UR28, PT ;  /* 0x0000001c00007c0c */ /* 0x000fe4000bf06270 */
[----:B------:R-:W-:Y:S02]  /*1580*/  LOP3.LUT R21, R2, 0x1f, RZ, 0xc0, !PT ;  /* 0x0000001f02157812 */ /* 0x000fe400078ec0ff */
[----:B------:R-:W-:Y:S02]  /*1590*/  SEL R13, R12, RZ, !P0 ;  /* 0x000000ff0c0d7207 */ /* 0x000fe40004000000 */
[----:B------:R-:W-:Y:S02]  /*15a0*/  ISETP.GE.AND P0, PT, R11, UR28, PT ;  /* 0x0000001c0b007c0c */ /* 0x000fe4000bf06270 */
[----:B------:R-:W-:-:S02]  /*15b0*/  SHF.R.U32.HI R21, RZ, 0x3, R21 ;  /* 0x00000003ff157819 */ /* 0x000fc40000011615 */
[----:B------:R-:W-:Y:S02]  /*15c0*/  SEL R7, R7, RZ, !P0 ;  /* 0x000000ff07077207 */ /* 0x000fe40004000000 */
[----:B------:R-:W-:Y:S01]  /*15d0*/  SEL R5, R5, RZ, !P0 ;  /* 0x000000ff05057207 */ /* 0x000fe20004000000 */
[----:B------:R-:W-:Y:S01]  /*15e0*/  IMAD.SHL.U32 R20, R21, 0x100, RZ ;  /* 0x0000010015147824 */ /* 0x000fe200078e00ff */
[----:B------:R-:W-:Y:S02]  /*15f0*/  IADD3 R6, PT, PT, R7, R13, R6 ;  /* 0x0000000d07067210 */ /* 0x000fe40007ffe006 */
[----:B------:R-:W-:Y:S02]  /*1600*/  CS2R R12, SRZ ;  /* 0x00000000000c7805 */ /* 0x000fe4000001ff00 */
[----:B------:R-:W-:Y:S01]  /*1610*/  IADD3 R24, P0, PT, R14, UR12, RZ ;  /* 0x0000000c0e187c10 */ /* 0x000fe2000ff1e0ff */
[----:B------:R-:W-:-:S03]  /*1620*/  IMAD.IADD R5, R6, 0x1, R5 ;  /* 0x0000000106057824 */ /* 0x000fc600078e0205 */
[----:B------:R-:W-:Y:S02]  /*1630*/  IADD3.X R25, PT, PT, R15, UR13, RZ, P0, !PT ;  /* 0x0000000d0f197c10 */ /* 0x000fe400087fe4ff */
[----:B------:R-:W-:Y:S02]  /*1640*/  SEL R5, R5, RZ, P2 ;  /* 0x000000ff05057207 */ /* 0x000fe40001000000 */
[----:B------:R-:W-:-:S03]  /*1650*/  ISETP.NE.AND P2, PT, R36, RZ, PT ;  /* 0x000000ff2400720c */ /* 0x000fc60003f45270 */
[----:B------:R-:W-:-:S05]  /*1660*/  IMAD.SHL.U32 R0, R5, 0x8, RZ ;  /* 0x0000000805007824 */ /* 0x000fca00078e00ff */
[----:B------:R-:W-:Y:S01]  /*1670*/  LOP3.LUT P0, RZ, R0, 0x8, RZ, 0xc0, !PT ;  /* 0x0000000800ff7812 */ /* 0x000fe2000780c0ff */
[----:B------:R-:W-:-:S12]  /*1680*/  IMAD.SHL.U32 R0, R5, 0x4, RZ ;  /* 0x0000000405007824 */ /* 0x000fd800078e00ff */
[----:B------:R-:W-:Y:S01]  /*1690*/  LDGSTS.E.LTC128B.64 [R37+0x4000], desc[UR32][R14.64], P0 ;  /* 0x040000000e257fae */ /* 0x000fe200081a1620 */
[----:B------:R-:W-:Y:S01]  /*16a0*/  LOP3.LUT P0, RZ, R0, 0x8, RZ, 0xc0, !PT ;  /* 0x0000000800ff7812 */ /* 0x000fe2000780c0ff */
[----:B------:R-:W-:-:S12]  /*16b0*/  IMAD.SHL.U32 R0, R5, 0x2, RZ ;  /* 0x0000000205007824 */ /* 0x000fd800078e00ff */
[----:B------:R1:W-:Y:S01]  /*16c0*/  LDGSTS.E.LTC128B.64 [R37+0x4080], desc[UR32][R14.64+0x80], P0 ;  /* 0x040800800e257fae */ /* 0x0003e200081a1620 */
[----:B------:R-:W-:-:S04]  /*16d0*/  ISETP.GT.AND P0, PT, R38, R48, PT ;  /* 0x000000302600720c */ /* 0x000fc80003f04270 */
[----:B------:R-:W-:Y:S02]  /*16e0*/  SEL R7, RZ, 0x1, P0 ;  /* 0x00000001ff077807 */ /* 0x000fe40000000000 */
[----:B------:R-:W-:-:S13]  /*16f0*/  LOP3.LUT P0, RZ, R0, 0x8, RZ, 0xc0, !PT ;  /* 0x0000000800ff7812 */ /* 0x000fda000780c0ff */
[----:B------:R2:W-:Y:S01]  /*1700*/  LDGSTS.E.LTC128B.64 [R37+0x4800], desc[UR32][R24.64], P0 ;  /* 0x0480000018257fae */ /* 0x0005e200081a1620 */
[----:B------:R-:W-:Y:S02]  /*1710*/  LOP3.LUT P0, RZ, R5, 0x8, RZ, 0xc0, !PT ;  /* 0x0000000805ff7812 */ /* 0x000fe4000780c0ff */
[----:B-1----:R-:W-:-:S11]  /*1720*/  CS2R R14, SRZ ;  /* 0x00000000000e7805 */ /* 0x002fd6000001ff00 */
[----:B------:R2:W-:Y:S01]  /*1730*/  LDGSTS.E.LTC128B.64 [R37+0x4880], desc[UR32][R24.64+0x80], P0 ;  /* 0x0488008018257fae */ /* 0x0005e200081a1620 */
[----:B------:R-:W-:-:S03]  /*1740*/  ISETP.GT.AND P0, PT, R39, R9, PT ;  /* 0x000000092700720c */ /* 0x000fc60003f04270 */
[----:B------:R-:W0:Y:S01]  /*1750*/  LDGDEPBAR ;  /* 0x00000000000079af */ /* 0x000e220000000000 */
[----:B------:R-:W-:Y:S02]  /*1760*/  SEL R5, RZ, 0x1, P0 ;  /* 0x00000001ff057807 */ /* 0x000fe40000000000 */
[----:B------:R-:W-:-:S04]  /*1770*/  LOP3.LUT P0, RZ, R36, 0xff, R7, 0xc8, !PT ;  /* 0x000000ff24ff7812 */ /* 0x000fc8000780c807 */
[----:B------:R-:W-:Y:S02]  /*1780*/  SEL R6, RZ, 0x2, !P0 ;  /* 0x00000002ff067807 */ /* 0x000fe40004000000 */
[----:B------:R-:W-:-:S04]  /*1790*/  LOP3.LUT P0, RZ, R36, 0xff, R5, 0xc8, !PT ;  /* 0x000000ff24ff7812 */ /* 0x000fc8000780c805 */
[----:B------:R-:W-:Y:S02]  /*17a0*/  SEL R0, RZ, 0x4, !P0 ;  /* 0x00000004ff007807 */ /* 0x000fe40004000000 */
[----:B------:R-:W-:-:S04]  /*17b0*/  ISETP.LE.OR P0, PT, R48, R38, !P2 ;  /* 0x000000263000720c */ /* 0x000fc80005703670 */
[----:B------:R-:W-:Y:S02]  /*17c0*/  SEL R5, R6, RZ, P0 ;  /* 0x000000ff06057207 */ /* 0x000fe40000000000 */
[----:B------:R-:W-:Y:S02]  /*17d0*/  ISETP.LE.OR P0, PT, R9, R39, !P2 ;  /* 0x000000270900720c */ /* 0x000fe40005703670 */
[----:B------:R-:W-:Y:S01]  /*17e0*/  SEL R5, R5, RZ, !P1 ;  /* 0x000000ff05057207 */ /* 0x000fe20004800000 */
[----:B------:R-:W-:-:S04]  /*17f0*/  DEPBAR.LE SB0, 0x1 ;  /* 0x000080400000791a */ /* 0x000fc80000000000 */
[----:B------:R-:W-:Y:S01]  /*1800*/  SEL R0, R0, RZ, P0 ;  /* 0x000000ff00007207 */ /* 0x000fe20000000000 */
[----:B------:R-:W-:Y:S01]  /*1810*/  BAR.SYNC.DEFER_BLOCKING 0x0 ;  /* 0x0000000000007b1d */ /* 0x000fe20000010000 */
[----:B------:R-:W-:Y:S02]  /*1820*/  ISETP.GE.AND P0, PT, R48, UR28, PT ;  /* 0x0000001c30007c0c */ /* 0x000fe4000bf06270 */
[----:B------:R-:W-:Y:S02]  /*1830*/  SEL R0, R0, RZ, !P4 ;  /* 0x000000ff00007207 */ /* 0x000fe40006000000 */
[----:B------:R-:W-:Y:S02]  /*1840*/  SEL R5, R5, RZ, !P0 ;  /* 0x000000ff05057207 */ /* 0x000fe40004000000 */
[----:B------:R-:W-:-:S04]  /*1850*/  ISETP.NE.AND P0, PT, R4, RZ, PT ;  /* 0x000000ff0400720c */ /* 0x000fc80003f05270 */
[----:B------:R-:W-:Y:S02]  /*1860*/  SEL R4, RZ, 0x1, !P0 ;  /* 0x00000001ff047807 */ /* 0x000fe40004000000 */
[----:B------:R-:W-:-:S04]  /*1870*/  ISETP.GT.AND P0, PT, R38, R9, PT ;  /* 0x000000092600720c */ /* 0x000fc80003f04270 */
[----:B------:R-:W-:-:S04]  /*1880*/  SEL R7, RZ, 0x1, P0 ;  /* 0x00000001ff077807 */ /* 0x000fc80000000000 */
[----:B------:R-:W-:Y:S02]  /*1890*/  LOP3.LUT P0, RZ, R36, 0xff, R7, 0xc8, !PT ;  /* 0x000000ff24ff7812 */ /* 0x000fe4000780c807 */
[----:B------:R-:W-:Y:S02]  /*18a0*/  LOP3.LUT R7, R21, 0x7, R2, 0x78, !PT ;  /* 0x0000000715077812 */ /* 0x000fe400078e7802 */
[----:B------:R-:W-:Y:S02]  /*18b0*/  SEL R6, RZ, 0x8, !P0 ;  /* 0x00000008ff067807 */ /* 0x000fe40004000000 */
[----:B------:R-:W-:Y:S01]  /*18c0*/  ISETP.LE.OR P0, PT, R9, R38, !P2 ;  /* 0x000000260900720c */ /* 0x000fe20005703670 */
[----:B------:R-:W-:-:S03]  /*18d0*/  IMAD R20, R7, 0x10, R20 ;  /* 0x0000001007147824 */ /* 0x000fc600078e0214 */
[----:B------:R-:W-:Y:S02]  /*18e0*/  SEL R6, R6, RZ, P0 ;  /* 0x000000ff06067207 */ /* 0x000fe40000000000 */
[----:B------:R-:W-:Y:S02]  /*18f0*/  ISETP.GE.AND P0, PT, R45, UR28, PT ;  /* 0x0000001c2d007c0c */ /* 0x000fe4000bf06270 */
[----:B------:R-:W-:Y:S02]  /*1900*/  SEL R6, R6, RZ, !P1 ;  /* 0x000000ff06067207 */ /* 0x000fe40004800000 */
[----:B------:R-:W-:Y:S02]  /*1910*/  ISETP.LT.AND P1, PT, R41, UR16, !P0 ;  /* 0x0000001029007c0c */ /* 0x000fe4000c721270 */
[----:B------:R-:W-:Y:S02]  /*1920*/  SEL R8, RZ, 0x2, P0 ;  /* 0x00000002ff087807 */ /* 0x000fe40000000000 */
[----:B------:R-:W-:-:S02]  /*1930*/  SEL R7, RZ, 0x1, !P1 ;  /* 0x00000001ff077807 */ /* 0x000fc40004800000 */
[----:B------:R-:W-:Y:S02]  /*1940*/  ISETP.GE.AND P1, PT, R9, UR28, PT ;  /* 0x0000001c09007c0c */ /* 0x000fe4000bf26270 */
[----:B------:R-:W-:Y:S02]  /*1950*/  SEL R10, RZ, 0x4, P0 ;  /* 0x00000004ff0a7807 */ /* 0x000fe40000000000 */
[----:B------:R-:W-:Y:S02]  /*1960*/  SEL R8, R8, RZ, !P3 ;  /* 0x000000ff08087207 */ /* 0x000fe40005800000 */
[----:B------:R-:W-:Y:S02]  /*1970*/  SEL R10, R10, RZ, !P6 ;  /* 0x000000ff0a0a7207 */ /* 0x000fe40007000000 */
[----:B------:R-:W-:Y:S02]  /*1980*/  SEL R0, R0, RZ, !P1 ;  /* 0x000000ff00007207 */ /* 0x000fe40004800000 */
[----:B------:R-:W-:-:S02]  /*1990*/  SEL R9, RZ, 0x8, P0 ;  /* 0x00000008ff097807 */ /* 0x000fc40000000000 */
[----:B------:R-:W-:Y:S02]  /*19a0*/  IADD3 R7, PT, PT, R10, R8, R7 ;  /* 0x000000080a077210 */ /* 0x000fe40007ffe007 */
[----:B------:R-:W-:Y:S02]  /*19b0*/  CS2R R10, SRZ ;  /* 0x00000000000a7805 */ /* 0x000fe4000001ff00 */
[----:B------:R-:W-:Y:S02]  /*19c0*/  IADD3 R0, PT, PT, R0, R5, R4 ;  /* 0x0000000500007210 */ /* 0x000fe40007ffe004 */
[----:B------:R-:W-:Y:S02]  /*19d0*/  SEL R8, R9, RZ, !P5 ;  /* 0x000000ff09087207 */ /* 0x000fe40006800000 */
[----:B------:R-:W-:Y:S02]  /*19e0*/  SEL R5, R6, RZ, !P1 ;  /* 0x000000ff06057207 */ /* 0x000fe40004800000 */
[----:B------:R-:W-:Y:S01]  /*19f0*/  IADD3 R52, P0, PT, R24, UR8, RZ ;  /* 0x0000000818347c10 */ /* 0x000fe2000ff1e0ff */
[----:B------:R-:W-:Y:S01]  /*1a00*/  IMAD.IADD R43, R7, 0x1, R8 ;  /* 0x00000001072b7824 */ /* 0x000fe200078e0208 */
[----:B------:R-:W-:Y:S01]  /*1a10*/  IADD3 R50, P1, PT, R22, UR10, RZ ;  /* 0x0000000a16327c10 */ /* 0x000fe2000ff3e0ff */
[----:B------:R-:W-:Y:S01]  /*1a20*/  IMAD.IADD R44, R0, 0x1, R5 ;  /* 0x00000001002c7824 */ /* 0x000fe200078e0205 */
[----:B------:R-:W-:-:S02]  /*1a30*/  CS2R R8, SRZ ;  /* 0x0000000000087805 */ /* 0x000fc4000001ff00 */
[----:B------:R-:W-:Y:S02]  /*1a40*/  CS2R R6, SRZ ;  /* 0x0000000000067805 */ /* 0x000fe4000001ff00 */
[----:B------:R-:W-:Y:S02]  /*1a50*/  CS2R R4, SRZ ;  /* 0x0000000000047805 */ /* 0x000fe4000001ff00 */
[----:B------:R-:W-:Y:S02]  /*1a60*/  IADD3.X R53, PT, PT, R25, UR9, RZ, P0, !PT ;  /* 0x0000000919357c10 */ /* 0x000fe400087fe4ff */
[----:B------:R-:W-:Y:S01]  /*1a70*/  IADD3.X R51, PT, PT, R23, UR11, RZ, P1, !PT ;  /* 0x0000000b17337c10 */ /* 0x000fe20008ffe4ff */
[----:B--2---:R-:W-:Y:S06]  /*1a80*/  BRA.U !UP0, `(.L_x_3) ;  /* 0x0000000908e07547 */ /* 0x004fec000b800000 */
[----:B------:R-:W-:Y:S01]  /*1a90*/  UPRMT UR4, UR4, 0x8880, URZ ;  /* 0x0000888004047896 */ /* 0x000fe200080000ff */
[----:B------:R-:W-:Y:S01]  /*1aa0*/  IMAD.SHL.U32 R0, R2, 0x10, RZ ;  /* 0x0000001002007824 */ /* 0x000fe200078e00ff */
[----:B------:R-:W-:Y:S01]  /*1ab0*/  UIADD3 UR23, UPT, UPT, UR23, -0x2, URZ ;  /* 0xfffffffe17177890 */ /* 0x000fe2000fffe0ff */
[----:B------:R-:W-:Y:S01]  /*1ac0*/  IMAD.U32 R15, RZ, RZ, UR6 ;  /* 0x00000006ff0f7e24 */ /* 0x000fe2000f8e00ff */
[----:B------:R-:W-:Y:S01]  /*1ad0*/  ULEA UR5, UR26, UR4, 0x5 ;  /* 0x000000041a057291 */ /* 0x000fe2000f8e28ff */
[----:B------:R-:W-:Y:S01]  /*1ae0*/  VIADD R14, R28, 0x10 ;  /* 0x000000101c0e7836 */ /* 0x000fe20000000000 */
[----:B------:R-:W-:Y:S01]  /*1af0*/  ULEA UR4, UR26, UR24, 0x5 ;  /* 0x000000181a047291 */ /* 0x000fe2000f8e28ff */
[----:B------:R-:W-:Y:S01]  /*1b00*/  LOP3.LUT R0, R0, 0x70, RZ, 0xc0, !PT ;  /* 0x0000007000007812 */ /* 0x000fe200078ec0ff */
[----:B------:R-:W-:Y:S01]  /*1b10*/  USHF.L.U32 UR5, UR5, 0x4, URZ ;  /* 0x0000000405057899 */ /* 0x000fe200080006ff */
[----:B------:R-:W-:Y:S01]  /*1b20*/  IADD3 R24, PT, PT, R20, 0x3000, R15 ;  /* 0x0000300014187810 */ /* 0x000fe20007ffe00f */
[----:B------:R-:W-:Y:S01]  /*1b30*/  USHF.L.U32 UR4, UR4, 0x7, URZ ;  /* 0x0000000704047899 */ /* 0x000fe200080006ff */
[----:B------:R-:W-:Y:S01]  /*1b40*/  PRMT R20, R0, 0x6540, R21 ;  /* 0x0000654000147816 */ /* 0x000fe20000000015 */
[----:B------:R-:W-:Y:S01]  /*1b50*/  ULEA UR5, UR5, UR6, 0x3 ;  /* 0x0000000605057291 */ /* 0x000fe2000f8e18ff */
[--C-:B------:R-:W-:Y:S01]  /*1b60*/  SHF.R.U32.HI R15, RZ, 0x3, R2.reuse ;  /* 0x00000003ff0f7819 */ /* 0x100fe20000011602 */
[----:B------:R-:W-:Y:S01]  /*1b70*/  UIADD3 UR22, UPT, UPT, UR6, 0x2000, URZ ;  /* 0x0000200006167890 */ /* 0x000fe2000fffe0ff */
[----:B------:R-:W-:Y:S01]  /*1b80*/  ISETP.NE.AND P0, PT, RZ, UR23, PT ;  /* 0x00000017ff007c0c */ /* 0x000fe2000bf05270 */
[----:B------:R-:W-:Y:S01]  /*1b90*/  UMOV UR21, 0x2 ;  /* 0x0000000200157882 */ /* 0x000fe20000000000 */
[----:B------:R-:W-:Y:S01]  /*1ba0*/  LOP3.LUT R15, R15, 0x3, RZ, 0xc0, !PT ;  /* 0x000000030f0f7812 */ /* 0x000fe200078ec0ff */
[----:B------:R-:W-:Y:S01]  /*1bb0*/  UMOV UR20, 0x2000 ;  /* 0x0000200000147882 */ /* 0x000fe20000000000 */
[----:B------:R-:W1:Y:S01]  /*1bc0*/  LDS.128 R24, [R24+UR4] ;  /* 0x0000000418187984 */ /* 0x000e620008000c00 */
[----:B------:R-:W-:Y:S01]  /*1bd0*/  ISETP.GE.AND P3, PT, R14, UR17, PT ;  /* 0x000000110e007c0c */ /* 0x000fe2000bf66270 */
[----:B------:R-:W-:Y:S01]  /*1be0*/  UMOV UR36, URZ ;  /* 0x000000ff00247c82 */ /* 0x000fe20008000000 */
[----:B------:R-:W-:Y:S01]  /*1bf0*/  LOP3.LUT R2, R15, 0x7, R2, 0x78, !PT ;  /* 0x000000070f027812 */ /* 0x000fe200078e7802 */
[----:B------:R-:W2:Y:S01]  /*1c00*/  LDS.128 R20, [R20+UR5] ;  /* 0x0000000514147984 */ /* 0x000ea20008000c00 */
[----:B------:R-:W-:-:S02]  /*1c10*/  LOP3.LUT R15, R3, 0x300, RZ, 0xc0, !PT ;  /* 0x00000300030f7812 */ /* 0x000fc400078ec0ff */
[----:B------:R-:W-:Y:S02]  /*1c20*/  LOP3.LUT R3, R0, 0x300, R3, 0xf8, !PT ;  /* 0x0000030000037812 */ /* 0x000fe400078ef803 */
[----:B------:R-:W-:Y:S01]  /*1c30*/  SEL R44, R44, RZ, P0 ;  /* 0x000000ff2c2c7207 */ /* 0x000fe20000000000 */
[----:B------:R-:W-:Y:S01]  /*1c40*/  IMAD R2, R2, 0x10, R15 ;  /* 0x0000001002027824 */ /* 0x000fe200078e020f */
[----:B------:R-:W-:Y:S02]  /*1c50*/  CS2R R14, SRZ ;  /* 0x00000000000e7805 */ /* 0x000fe4000001ff00 */
[----:B------:R-:W-:Y:S02]  /*1c60*/  SEL R43, R43, RZ, P0 ;  /* 0x000000ff2b2b7207 */ /* 0x000fe40000000000 */
[----:B------:R-:W-:Y:S01]  /*1c70*/  LOP3.LUT R0, R3, 0x40, RZ, 0x3c, !PT ;  /* 0x0000004003007812 */ /* 0x000fe200078e3cff */
[----:B------:R-:W-:Y:S01]  /*1c80*/  VIADD R2, R2, UR6 ;  /* 0x0000000602027c36 */ /* 0x000fe20008000000 */
[----:B------:R-:W-:-:S06]  /*1c90*/  UMOV UR6, 0xffffe000 ;  /* 0xffffe00000067882 */ /* 0x000fcc0000000000 */
.L_x_4:
[C---:B-12--5:R-:W5:Y:S01]  /*1ca0*/  DMMA.8x8x4 R4, R20.reuse, R24, R4 ;  /* 0x000000181404723f */ /* 0x066f620000000004 */
[----:B---3--:R-:W-:Y:S01]  /*1cb0*/  LDS.128 R32, [R3+UR5+0x400] ;  /* 0x0004000503207984 */ /* 0x008fe20008000c00 */
[----:B------:R-:W-:Y:S02]  /*1cc0*/  UIADD3 UR36, UPT, UPT, UR36, 0x1, URZ ;  /* 0x0000000124247890 */ /* 0x000fe4000fffe0ff */
[----:B------:R-:W-:Y:S01]  /*1cd0*/  IMAD.SHL.U32 R54, R43, 0x8, RZ ;  /* 0x000000082b367824 */ /* 0x000fe200078e00ff */
[----:B------:R-:W-:Y:S01]  /*1ce0*/  ISETP.NE.AND P1, PT, R36, RZ, PT ;  /* 0x000000ff2400720c */ /* 0x000fe20003f25270 */
[----:B------:R-:W-:Y:S01]  /*1cf0*/  VIADD R49, R42, UR22 ;  /* 0x000000162a317c36 */ /* 0x000fe20008000000 */
[----:B------:R-:W-:Y:S01]  /*1d00*/  UISETP.NE.AND UP0, UPT, UR36, 0x3, UPT ;  /* 0x000000032400788c */ /* 0x000fe2000bf05270 */
[----:B------:R-:W-:Y:S01]  /*1d10*/  VIADD R47, R3, UR5 ;  /* 0x00000005032f7c36 */ /* 0x000fe20008000000 */
[----:B------:R-:W-:Y:S01]  /*1d20*/  LOP3.LUT P0, RZ, R54, 0x8, RZ, 0xc0, !PT ;  /* 0x0000000836ff7812 */ /* 0x000fe2000780c0ff */
[----:B------:R-:W1:Y:S01]  /*1d30*/  LDS.128 R28, [R2+UR4+0x3400] ;  /* 0x00340004021c7984 */ /* 0x000e620008000c00 */
[----:B------:R-:W-:Y:S01]  /*1d40*/  VIADD R55, R37, UR20 ;  /* 0x0000001425377c36 */ /* 0x000fe20008000000 */
[----:B------:R-:W-:Y:S01]  /*1d50*/  USEL UR35, UR6, 0x1000, !UP0 ;  /* 0x0000100006237887 */ /* 0x000fe2000c000000 */
[----:B------:R-:W-:Y:S01]  /*1d60*/  VIADD R46, R2, UR4 ;  /* 0x00000004022e7c36 */ /* 0x000fe20008000000 */
[----:B------:R-:W-:Y:S01]  /*1d70*/  UIADD3 UR21, UPT, UPT, UR21, 0x1, URZ ;  /* 0x0000000115157890 */ /* 0x000fe2000fffe0ff */
[----:B------:R-:W-:Y:S01]  /*1d80*/  IMAD.SHL.U32 R54, R44, 0x8, RZ ;  /* 0x000000082c367824 */ /* 0x000fe200078e00ff */
[-C--:B------:R-:W5:Y:S01]  /*1d90*/  DMMA.8x8x4 R8, R20, R26.reuse, R8 ;  /* 0x0000001a1408723f */ /* 0x080f620000000008 */
[----:B------:R-:W-:Y:S02]  /*1da0*/  USEL UR36, UR36, URZ, UP0 ;  /* 0x000000ff24247287 */ /* 0x000fe40008000000 */
[----:B------:R-:W-:Y:S01]  /*1db0*/  UISETP.NE.AND UP0, UPT, UR21, 0x3, UPT ;  /* 0x000000031500788c */ /* 0x000fe2000bf05270 */
[----:B------:R-:W-:Y:S01]  /*1dc0*/  VIADD R45, R45, 0x10 ;  /* 0x000000102d2d7836 */ /* 0x000fe20000000000 */
[----:B------:R-:W-:Y:S01]  /*1dd0*/  UIADD3 UR31, UPT, UPT, UR23, -0x1, URZ ;  /* 0xffffffff171f7890 */ /* 0x000fe2000fffe0ff */
[----:B------:R-:W-:Y:S01]  /*1de0*/  @!PT LDS RZ, [RZ] ;  /* 0x00000000fffff984 */ /* 0x000fe20000000800 */
[----:B------:R-:W-:Y:S01]  /*1df0*/  @!PT LDS RZ, [RZ] ;  /* 0x00000000fffff984 */ /* 0x000fe20000000800 */
[----:B------:R-:W-:Y:S01]  /*1e00*/  @!PT LDS RZ, [RZ] ;  /* 0x00000000fffff984 */ /* 0x000fe20000000800 */
[----:B------:R2:W-:Y:S01]  /*1e10*/  LDGSTS.E.LTC128B.64 [R49], desc[UR32][R50.64], P0 ;  /* 0x0000000032317fae */ /* 0x0005e200081a1620 */
[----:B------:R-:W-:Y:S01]  /*1e20*/  IADD3 R56, P0, PT, R50, UR14, RZ ;  /* 0x0000000e32387c10 */ /* 0x000fe2000ff1e0ff */
[----:B------:R-:W-:Y:S02]  /*1e30*/  USEL UR34, UR6, 0x1000, !UP0 ;  /* 0x0000100006227887 */ /* 0x000fe4000c000000 */
[----:B------:R-:W-:Y:S01]  /*1e40*/  USEL UR21, UR21, URZ, UP0 ;  /* 0x000000ff15157287 */ /* 0x000fe20008000000 */
[----:B------:R-:W-:Y:S01]  /*1e50*/  IADD3.X R57, PT, PT, R51, UR15, RZ, P0, !PT ;  /* 0x0000000f33397c10 */ /* 0x000fe200087fe4ff */
[----:B------:R-:W-:Y:S01]  /*1e60*/  UISETP.GT.AND UP0, UPT, UR23, -0x1, UPT ;  /* 0xffffffff1700788c */ /* 0x000fe2000bf04270 */
[----:B------:R-:W-:Y:S01]  /*1e70*/  LOP3.LUT P0, RZ, R54, 0x8, RZ, 0xc0, !PT ;  /* 0x0000000836ff7812 */ /* 0x000fe2000780c0ff */
[----:B------:R-:W-:Y:S01]  /*1e80*/  VIADD R54, R48, 0x10 ;  /* 0x0000001030367836 */ /* 0x000fe20000000000 */
[----:B------:R-:W-:Y:S01]  /*1e90*/  UIADD3 UR20, UPT, UPT, UR34, UR20, URZ ;  /* 0x0000001422147290 */ /* 0x000fe2000fffe0ff */
[C---:B------:R-:W5:Y:S01]  /*1ea0*/  DMMA.8x8x4 R12, R22.reuse, R26, R12 ;  /* 0x0000001a160c723f */ /* 0x040f62000000000c */
[----:B------:R-:W-:Y:S02]  /*1eb0*/  UIADD3 UR22, UPT, UPT, UR34, UR22, URZ ;  /* 0x0000001622167290 */ /* 0x000fe4000fffe0ff */
[----:B------:R-:W-:Y:S01]  /*1ec0*/  ISETP.LT.AND P2, PT, R54, UR28, !P4 ;  /* 0x0000001c36007c0c */ /* 0x000fe2000e741270 */
[----:B------:R-:W-:Y:S01]  /*1ed0*/  VIADD R48, R48, 0x18 ;  /* 0x0000001830307836 */ /* 0x000fe20000000000 */
[----:B------:R-:W-:Y:S01]  /*1ee0*/  ISETP.LE.OR P1, PT, R54, R39, !P1 ;  /* 0x000000273600720c */ /* 0x000fe20004f23670 */
[----:B------:R-:W-:Y:S04]  /*1ef0*/  UMOV UR23, UR31 ;  /* 0x0000001f00177c82 */ /* 0x000fe80008000000 */
[----:B------:R-:W-:Y:S06]  /*1f00*/  LDGSTS.E.LTC128B.64 [R55+0x3000], desc[UR32][R52.64], P0 ;  /* 0x0300000034377fae */ /* 0x000fec00081a1620 */
[----:B------:R3:W5:Y:S02]  /*1f10*/  DMMA.8x8x4 R16, R22, R24, R16 ;  /* 0x000000181610723f */ /* 0x0007640000000010 */
[----:B---3--:R-:W-:Y:S02]  /*1f20*/  LDS.128 R20, [R0+UR5+0x800] ;  /* 0x0008000500147984 */ /* 0x008fe40008000c00 */
[----:B--2---:R-:W-:Y:S05]  /*1f30*/  IMAD.SHL.U32 R50, R43, 0x4, RZ ;  /* 0x000000042b327824 */ /* 0x004fea00078e00ff */
[----:B------:R-:W-:Y:S01]  /*1f40*/  LOP3.LUT P0, RZ, R50, 0x8, RZ, 0xc0, !PT ;  /* 0x0000000832ff7812 */ /* 0x000fe2000780c0ff */
[----:B------:R-:W2:Y:S01]  /*1f50*/  LDS.128 R24, [R2+UR4+0x3800] ;  /* 0x0038000402187984 */ /* 0x000ea20008000c00 */
[----:B------:R-:W-:-:S05]  /*1f60*/  IMAD.SHL.U32 R50, R44, 0x4, RZ ;  /* 0x000000042c327824 */ /* 0x000fca00078e00ff */
[C---:B-1---5:R-:W5:Y:S06]  /*1f70*/  DMMA.8x8x4 R4, R34.reuse, R28, R4 ;  /* 0x0000001c2204723f */ /* 0x062f6c0000000004 */
[----:B------:R-:W-:Y:S01]  /*1f80*/  @!PT LDS RZ, [RZ] ;  /* 0x00000000fffff984 */ /* 0x000fe20000000800 */
[----:B------:R-:W-:Y:S01]  /*1f90*/  @!PT LDS RZ, [RZ] ;  /* 0x00000000fffff984 */ /* 0x000fe20000000800 */
[----:B------:R-:W-:Y:S01]  /*1fa0*/  @!PT LDS RZ, [RZ] ;  /* 0x00000000fffff984 */ /* 0x000fe20000000800 */
[----:B------:R1:W-:Y:S01]  /*1fb0*/  LDGSTS.E.LTC128B.64 [R49+0x100], desc[UR32][R56.64], P0 ;  /* 0x0010000038317fae */ /* 0x0003e200081a1620 */
[----:B------:R-:W-:Y:S04]  /*1fc0*/  IADD3 R58, P0, PT, R52, UR12, RZ ;  /* 0x0000000c343a7c10 */ /* 0x000fe8000ff1e0ff */
[----:B------:R-:W-:Y:S05]  /*1fd0*/  IADD3.X R59, PT, PT, R53, UR13, RZ, P0, !PT ;  /* 0x0000000d353b7c10 */ /* 0x000fea00087fe4ff */
[-C--:B------:R-:W5:Y:S03]  /*1fe0*/  DMMA.8x8x4 R8, R34, R30.reuse, R8 ;  /* 0x0000001e2208723f */ /* 0x080f660000000008 */
[----:B------:R-:W-:Y:S01]  /*1ff0*/  LOP3.LUT P0, RZ, R50, 0x8, RZ, 0xc0, !PT ;  /* 0x0000000832ff7812 */ /* 0x000fe2000780c0ff */
[----:B------:R-:W-:Y:S11]  /*2000*/  IMAD.SHL.U32 R50, R43, 0x2, RZ ;  /* 0x000000022b327824 */ /* 0x000ff600078e00ff */
[----:B------:R-:W-:Y:S01]  /*2010*/  @!UPT UIADD3 URZ, UPT, UPT, URZ, URZ, URZ ;  /* 0x000000fffffff290 */ /* 0x000fe2000fffe0ff */
[C---:B------:R-:W5:Y:S01]  /*2020*/  DMMA.8x8x4 R12, R32.reuse, R30, R12 ;  /* 0x0000001e200c723f */ /* 0x040f62000000000c */
[----:B------:R3:W-:Y:S03]  /*2030*/  LDGSTS.E.LTC128B.64 [R55+0x3080], desc[UR32][R52.64+0x80], P0 ;  /* 0x0308008034377fae */ /* 0x0007e600081a1620 */
[----:B-1----:R-:W-:Y:S04]  /*2040*/  IADD3 R56, P0, PT, R56, UR14, RZ ;  /* 0x0000000e38387c10 */ /* 0x002fe8000ff1e0ff */
[----:B------:R-:W-:Y:S02]  /*2050*/  IADD3.X R57, PT, PT, R57, UR15, RZ, P0, !PT ;  /* 0x0000000f39397c10 */ /* 0x000fe400087fe4ff */
[----:B------:R-:W-:Y:S04]  /*2060*/  ISETP.GT.AND P0, PT, R39, R54, PT ;  /* 0x000000362700720c */ /* 0x000fe80003f04270 */
[----:B------:R-:W-:Y:S02]  /*2070*/  SEL R51, RZ, 0x1, P0 ;  /* 0x00000001ff337807 */ /* 0x000fe40000000000 */
[----:B------:R1:W5:Y:S02]  /*2080*/  DMMA.8x8x4 R16, R32, R28, R16 ;  /* 0x0000001c2010723f */ /* 0x0003640000000010 */
[----:B-1----:R-:W-:Y:S01]  /*2090*/  LDS.128 R32, [R0+UR5+0xc00] ;  /* 0x000c000500207984 */ /* 0x002fe20008000c00 */
[----:B------:R-:W-:Y:S01]  /*20a0*/  LOP3.LUT P0, RZ, R36, 0xff, R51, 0xc8, !PT ;  /* 0x000000ff24ff7812 */ /* 0x000fe2000780c833 */
[----:B------:R-:W-:Y:S03]  /*20b0*/  UIADD3 UR5, UPT, UPT, UR35, UR5, URZ ;  /* 0x0000000523057290 */ /* 0x000fe6000fffe0ff */
[----:B------:R-:W-:Y:S02]  /*20c0*/  PLOP3.LUT P1, PT, P0, P2, P1, 0x80, 0x0 ;  /* 0x000000000000781c */ /* 0x000fe40000725010 */
[----:B------:R-:W-:Y:S01]  /*20d0*/  IADD3 R60, P0, PT, R56, UR14, RZ ;  /* 0x0000000e383c7c10 */ /* 0x000fe2000ff1e0ff */
[----:B------:R-:W1:Y:S01]  /*20e0*/  LDS.128 R28, [R2+UR4+0x3c00] ;  /* 0x003c0004021c7984 */ /* 0x000e620008000c00 */
[----:B------:R-:W-:-:S05]  /*20f0*/  ISETP.NE.AND P2, PT, R36, RZ, PT ;  /* 0x000000ff2400720c */ /* 0x000fca0003f45270 */
[C---:B--2--5:R-:W5:Y:S01]  /*2100*/  DMMA.8x8x4 R4, R20.reuse, R24, R4 ;  /* 0x000000181404723f */ /* 0x064f620000000004 */
[----:B------:R-:W-:Y:S03]  /*2110*/  UIADD3 UR4, UPT, UPT, UR35, UR4, URZ ;  /* 0x0000000423047290 */ /* 0x000fe6000fffe0ff */
[----:B------:R-:W-:Y:S02]  /*2120*/  IADD3.X R61, PT, PT, R57, UR15, RZ, P0, !PT ;  /* 0x0000000f393d7c10 */ /* 0x000fe400087fe4ff */
[----:B------:R-:W-:Y:S01]  /*2130*/  LOP3.LUT P0, RZ, R50, 0x8, RZ, 0xc0, !PT ;  /* 0x0000000832ff7812 */ /* 0x000fe2000780c0ff */
[----:B------:R-:W-:Y:S09]  /*2140*/  IMAD.SHL.U32 R50, R44, 0x2, RZ ;  /* 0x000000022c327824 */ /* 0x000ff200078e00ff */
[-C--:B------:R-:W5:Y:S03]  /*2150*/  DMMA.8x8x4 R8, R20, R26.reuse, R8 ;  /* 0x0000001a1408723f */ /* 0x080f660000000008 */
[----:B------:R-:W-:Y:S01]  /*2160*/  @!PT LDS RZ, [RZ] ;  /* 0x00000000fffff984 */ /* 0x000fe20000000800 */
[----:B------:R-:W-:Y:S01]  /*2170*/  @!PT LDS RZ, [RZ] ;  /* 0x00000000fffff984 */ /* 0x000fe20000000800 */
[----:B------:R-:W-:Y:S01]  /*2180*/  @!PT LDS RZ, [RZ] ;  /* 0x00000000fffff984 */ /* 0x000fe20000000800 */
[----:B------:R-:W-:Y:S01]  /*2190*/  LDGSTS.E.LTC128B.64 [R49+0x200], desc[UR32][R56.64], P0 ;  /* 0x0020000038317fae */ /* 0x000fe200081a1620 */
[----:B---3--:R-:W-:Y:S04]  /*21a0*/  IADD3 R52, P0, PT, R58, UR8, RZ ;  /* 0x000000083a347c10 */ /* 0x008fe8000ff1e0ff */
[----:B------:R-:W-:Y:S02]  /*21b0*/  IADD3.X R53, PT, PT, R59, UR9, RZ, P0, !PT ;  /* 0x000000093b357c10 */ /* 0x000fe400087fe4ff */
[----:B------:R-:W-:Y:S06]  /*21c0*/  LOP3.LUT P0, RZ, R50, 0x8, RZ, 0xc0, !PT ;  /* 0x0000000832ff7812 */ /* 0x000fec000780c0ff */
[C---:B------:R-:W5:Y:S07]  /*21d0*/  DMMA.8x8x4 R12, R22.reuse, R26, R12 ;  /* 0x0000001a160c723f */ /* 0x040f6e000000000c */
[----:B------:R-:W-:Y:S01]  /*21e0*/  LDGSTS.E.LTC128B.64 [R55+0x3800], desc[UR32][R58.64], P0 ;  /* 0x038000003a377fae */ /* 0x000fe200081a1620 */
[----:B------:R-:W-:Y:S08]  /*21f0*/  LOP3.LUT P0, RZ, R43, 0x8, RZ, 0xc0, !PT ;  /* 0x000000082bff7812 */ /* 0x000ff0000780c0ff */
[----:B------:R2:W5:Y:S05]  /*2200*/  DMMA.8x8x4 R16, R22, R24, R16 ;  /* 0x000000181610723f */ /* 0x00056a0000000010 */
[----:B------:R-:W-:Y:S01]  /*2210*/  LDGSTS.E.LTC128B.64 [R49+0x300], desc[UR32][R60.64], P0 ;  /* 0x003000003c317fae */ /* 0x000fe200081a1620 */
[----:B------:R-:W-:Y:S01]  /*2220*/  LOP3.LUT P0, RZ, R44, 0x8, RZ, 0xc0, !PT ;  /* 0x000000082cff7812 */ /* 0x000fe2000780c0ff */
[----:B------:R-:W-:-:S09]  /*2230*/  DEPBAR.LE SB5, 0x1 ;  /* 0x0000d0400000791a */ /* 0x000fd20000000000 */
[C---:B-1----:R3:W5:Y:S03]  /*2240*/  DMMA.8x8x4 R4, R34.reuse, R28, R4 ;  /* 0x0000001c2204723f */ /* 0x0427660000000004 */
[----:B--2---:R2:W-:Y:S01]  /*2250*/  LDGSTS.E.LTC128B.64 [R55+0x3880], desc[UR32][R58.64+0x80], P0 ;  /* 0x038800803a377fae */ /* 0x0045e200081a1620 */
[C---:B------:R-:W-:Y:S05]  /*2260*/  ISETP.GT.AND P0, PT, R38.reuse, R54, PT ;  /* 0x000000362600720c */ /* 0x040fea0003f04270 */
[----:B------:R-:W0:Y:S07]  /*2270*/  LDGDEPBAR ;  /* 0x00000000000079af */ /* 0x000e2e0000000000 */
[-C--:B------:R3:W5:Y:S11]  /*2280*/  DMMA.8x8x4 R8, R34, R30.reuse, R8 ;  /* 0x0000001e2208723f */ /* 0x0807760000000008 */
[----:B------:R-:W-:Y:S05]  /*2290*/  @!UPT UIADD3 URZ, UPT, UPT, URZ, URZ, URZ ;  /* 0x000000fffffff290 */ /* 0x000fea000fffe0ff */
[C---:B------:R3:W5:Y:S01]  /*22a0*/  DMMA.8x8x4 R12, R32.reuse, R30, R12 ;  /* 0x0000001e200c723f */ /* 0x040762000000000c */
[----:B--2---:R-:W-:Y:S01]  /*22b0*/  SEL R59, RZ, 0x1, P0 ;  /* 0x00000001ff3b7807 */ /* 0x004fe20000000000 */
[----:B------:R-:W-:Y:S04]  /*22c0*/  DEPBAR.LE SB0, 0x1 ;  /* 0x000080400000791a */ /* 0x000fe80000000000 */
[----:B------:R-:W-:Y:S01]  /*22d0*/  BAR.SYNC.DEFER_BLOCKING 0x0 ;  /* 0x0000000000007b1d */ /* 0x000fe20000010000 */
[-C--:B------:R-:W-:Y:S04]  /*22e0*/  ISETP.GT.AND P0, PT, R39, R48.reuse, PT ;  /* 0x000000302700720c */ /* 0x080fe80003f04270 */
[----:B------:R-:W-:Y:S02]  /*22f0*/  SEL R57, RZ, 0x1, P0 ;  /* 0x00000001ff397807 */ /* 0x000fe40000000000 */
[----:B------:R-:W-:Y:S04]  /*2300*/  ISETP.GT.AND P0, PT, R38, R48, PT ;  /* 0x000000302600720c */ /* 0x000fe80003f04270 */
[----:B------:R-:W-:Y:S02]  /*2310*/  SEL R43, RZ, 0x1, P0 ;  /* 0x00000001ff2b7807 */ /* 0x000fe40000000000 */
[----:B------:R-:W-:Y:S04]  /*2320*/  ISETP.GE.AND P0, PT, R45, UR28, PT ;  /* 0x0000001c2d007c0c */ /* 0x000fe8000bf06270 */
[----:B------:R-:W-:Y:S02]  /*2330*/  SEL R56, RZ, 0x2, P0 ;  /* 0x00000002ff387807 */ /* 0x000fe40000000000 */
[----:B------:R-:W-:Y:S02]  /*2340*/  SEL R51, RZ, 0x4, P0 ;  /* 0x00000004ff337807 */ /* 0x000fe40000000000 */
[----:B------:R-:W-:Y:S02]  /*2350*/  SEL R50, RZ, 0x8, P0 ;  /* 0x00000008ff327807 */ /* 0x000fe40000000000 */
[----:B------:R-:W-:Y:S01]  /*2360*/  ISETP.LT.AND P0, PT, R41, UR16, !P0 ;  /* 0x0000001029007c0c */ /* 0x000fe2000c701270 */
[----:B------:R3:W1:Y:S01]  /*2370*/  LDS.128 R20, [R47+UR35] ;  /* 0x000000232f147984 */ /* 0x0006620008000c00 */
[----:B------:R-:W-:Y:S01]  /*2380*/  SEL R51, R51, RZ, !P6 ;  /* 0x000000ff33337207 */ /* 0x000fe20007000000 */
[----:B------:R-:W-:Y:S04]  /*2390*/  DEPBAR.LE SB5, 0x3 ;  /* 0x0000d0c00000791a */ /* 0x000fe80000000000 */
[----:B------:R3:W5:Y:S01]  /*23a0*/  DMMA.8x8x4 R16, R32, R28, R16 ;  /* 0x0000001c2010723f */ /* 0x0007620000000010 */
[----:B------:R-:W-:Y:S03]  /*23b0*/  SEL R55, RZ, 0x1, !P0 ;  /* 0x00000001ff377807 */ /* 0x000fe60004000000 */
[----:B------:R-:W-:Y:S02]  /*23c0*/  LOP3.LUT P0, RZ, R36, 0xff, R59, 0xc8, !PT ;  /* 0x000000ff24ff7812 */ /* 0x000fe4000780c83b */
[----:B------:R-:W-:Y:S01]  /*23d0*/  SEL R50, R50, RZ, !P5 ;  /* 0x000000ff32327207 */ /* 0x000fe20006800000 */
[----:B------:R3:W1:Y:S01]  /*23e0*/  LDS.128 R24, [R46+UR35+0x3000] ;  /* 0x003000232e187984 */ /* 0x0006620008000c00 */
[----:B------:R-:W-:Y:S02]  /*23f0*/  SEL R49, RZ, 0x2, !P0 ;  /* 0x00000002ff317807 */ /* 0x000fe40004000000 */
[C---:B------:R-:W-:Y:S02]  /*2400*/  LOP3.LUT P0, RZ, R36.reuse, 0xff, R57, 0xc8, !PT ;  /* 0x000000ff24ff7812 */ /* 0x040fe4000780c839 */
[----:B------:R-:W-:Y:S02]  /*2410*/  SEL R57, RZ, 0x1, !P1 ;  /* 0x00000001ff397807 */ /* 0x000fe40004800000 */
[----:B------:R-:W-:Y:S02]  /*2420*/  SEL R44, RZ, 0x4, !P0 ;  /* 0x00000004ff2c7807 */ /* 0x000fe40004000000 */
[----:B------:R-:W-:Y:S04]  /*2430*/  LOP3.LUT P0, RZ, R36, 0xff, R43, 0xc8, !PT ;  /* 0x000000ff24ff7812 */ /* 0x000fe8000780c82b */
[----:B------:R-:W-:Y:S02]  /*2440*/  SEL R43, RZ, 0x8, !P0 ;  /* 0x00000008ff2b7807 */ /* 0x000fe40004000000 */
[-C--:B------:R-:W-:Y:S11]  /*2450*/  ISETP.GT.AND P0, PT, R54, R38.reuse, PT ;  /* 0x000000263600720c */ /* 0x080ff60003f04270 */
[----:B------:R-:W-:Y:S02]  /*2460*/  @!UPT UIADD3 URZ, UPT, UPT, URZ, URZ, URZ ;  /* 0x000000fffffff290 */ /* 0x000fe4000fffe0ff */
[----:B------:R-:W-:Y:S02]  /*2470*/  @P0 SEL R49, R49, RZ, !P2 ;  /* 0x000000ff31310207 */ /* 0x000fe40005000000 */
[----:B------:R-:W-:Y:S02]  /*2480*/  ISETP.GT.AND P0, PT, R48, R39, PT ;  /* 0x000000273000720c */ /* 0x000fe40003f04270 */
[----:B------:R-:W-:Y:S11]  /*2490*/  SEL R49, R49, RZ, !P3 ;  /* 0x000000ff31317207 */ /* 0x000ff60005800000 */
[----:B------:R-:W-:Y:S02]  /*24a0*/  @P0 SEL R44, R44, RZ, !P2 ;  /* 0x000000ff2c2c0207 */ /* 0x000fe40005000000 */
[----:B------:R-:W-:Y:S02]  /*24b0*/  ISETP.GT.AND P0, PT, R48, R38, PT ;  /* 0x000000263000720c */ /* 0x000fe40003f04270 */
[----:B------:R-:W-:Y:S11]  /*24c0*/  SEL R44, R44, RZ, !P4 ;  /* 0x000000ff2c2c7207 */ /* 0x000ff60006000000 */
[----:B------:R-:W-:Y:S02]  /*24d0*/  @P0 SEL R43, R43, RZ, !P2 ;  /* 0x000000ff2b2b0207 */ /* 0x000fe40005000000 */
[----:B------:R-:W-:Y:S02]  /*24e0*/  ISETP.GE.AND P2, PT, R40, UR16, PT ;  /* 0x0000001028007c0c */ /* 0x000fe4000bf46270 */
[----:B------:R-:W-:Y:S02]  /*24f0*/  ISETP.GE.AND P0, PT, R54, UR28, PT ;  /* 0x0000001c36007c0c */ /* 0x000fe4000bf06270 */
[----:B------:R-:W-:Y:S02]  /*2500*/  SEL R56, R56, RZ, !P2 ;  /* 0x000000ff38387207 */ /* 0x000fe40005000000 */
[----:B------:R-:W-:Y:S02]  /*2510*/  SEL R58, R49, RZ, !P0 ;  /* 0x000000ff313a7207 */ /* 0x000fe40004000000 */
[----:B------:R-:W-:Y:S02]  /*2520*/  ISETP.GE.AND P0, PT, R48, UR28, PT ;  /* 0x0000001c30007c0c */ /* 0x000fe4000bf06270 */
[----:B------:R-:W-:Y:S02]  /*2530*/  IADD3 R51, PT, PT, R51, R56, R55 ;  /* 0x0000003833337210 */ /* 0x000fe40007ffe037 */
[----:B------:R-:W-:Y:S02]  /*2540*/  SEL R43, R43, RZ, !P3 ;  /* 0x000000ff2b2b7207 */ /* 0x000fe40005800000 */
[----:B------:R-:W-:Y:S01]  /*2550*/  SEL R44, R44, RZ, !P0 ;  /* 0x000000ff2c2c7207 */ /* 0x000fe20004000000 */
[----:B------:R-:W-:Y:S01]  /*2560*/  IMAD.IADD R48, R51, 0x1, R50 ;  /* 0x0000000133307824 */ /* 0x000fe200078e0232 */
[----:B------:R-:W-:Y:S02]  /*2570*/  SEL R43, R43, RZ, !P0 ;  /* 0x000000ff2b2b7207 */ /* 0x000fe40004000000 */
[----:B------:R-:W-:Y:S02]  /*2580*/  IADD3 R50, P0, PT, R60, UR10, RZ ;  /* 0x0000000a3c327c10 */ /* 0x000fe4000ff1e0ff */
[----:B------:R-:W-:Y:S02]  /*2590*/  IADD3 R44, PT, PT, R44, R58, R57 ;  /* 0x0000003a2c2c7210 */ /* 0x000fe40007ffe039 */
[----:B------:R-:W-:Y:S02]  /*25a0*/  IADD3.X R51, PT, PT, R61, UR11, RZ, P0, !PT ;  /* 0x0000000b3d337c10 */ /* 0x000fe400087fe4ff */
[----:B------:R-:W-:Y:S01]  /*25b0*/  ISETP.NE.AND P0, PT, RZ, UR31, PT ;  /* 0x0000001fff007c0c */ /* 0x000fe2000bf05270 */
[----:B------:R-:W-:Y:S03]  /*25c0*/  IMAD.IADD R44, R44, 0x1, R43 ;  /* 0x000000012c2c7824 */ /* 0x000fe600078e022b */
[----:B------:R-:W-:Y:S01]  /*25d0*/  SEL R43, R48, RZ, P0 ;  /* 0x000000ff302b7207 */ /* 0x000fe20000000000 */
[----:B------:R-:W-:Y:S01]  /*25e0*/  IMAD.MOV.U32 R48, RZ, RZ, R54 ;  /* 0x000000ffff307224 */ /* 0x000fe200078e0036 */
[----:B------:R-:W-:Y:S01]  /*25f0*/  SEL R44, R44, RZ, P0 ;  /* 0x000000ff2c2c7207 */ /* 0x000fe20000000000 */
[----:B------:R-:W-:Y:S09]  /*2600*/  BRA.U UP0, `(.L_x_4) ;  /* 0xfffffff500a47547 */ /* 0x000ff2000b83ffff */
.L_x_3:
[----:B------:R-:W0:Y:S01]  /*2610*/  LDGDEPBAR ;  /* 0x00000000000079af */ /* 0x000e220000000000 */
[----:B------:R-:W2:Y:S03]  /*2620*/  LDCU.64 UR4, c[0x0][0x450] ;  /* 0x00008a00ff0477ac */ /* 0x000ea60008000a00 */
[----:B------:R-:W0:Y:S01]  /*2630*/  LDGDEPBAR ;  /* 0x00000000000079af */ /* 0x000e220000000000 */
[----:B--2---:R-:W-:-:S04]  /*2640*/  UISETP.NE.U32.AND UP0, UPT, UR4, URZ, UPT ;  /* 0x000000ff0400728c */ /* 0x004fc8000bf05070 */
[----:B------:R-:W-:Y:S01]  /*2650*/  UISETP.NE.AND.EX UP0, UPT, UR5, URZ, UPT, UP0 ;  /* 0x000000ff0500728c */ /* 0x000fe2000bf05300 */
[----:B------:R-:W-:-:S04]  /*2660*/  DEPBAR.LE SB0, 0x0 ;  /* 0x000080000000791a */ /* 0x000fc80000000000 */
[----:B------:R-:W-:Y:S06]  /*2670*/  BAR.SYNC.DEFER_BLOCKING 0x0 ;  /* 0x0000000000007b1d */ /* 0x000fec0000010000 */
[----:B------:R-:W-:Y:S05]  /*2680*/  BRA.U !UP0, `(.L_x_5) ;  /* 0x00000001081c7547 */ /* 0x000fea000b800000 */
[----:B------:R-:W2:Y:S02]  /*2690*/  LDC.64 R36, c[0x0][0x450] ;  /* 0x00011400ff247b82 */ /* 0x000ea40000000a00 */
[----:B--2---:R-:W2:Y:S02]  /*26a0*/  LDG.E.64 R36, desc[UR32][R36.64] ;  /* 0x0000002024247981 */ /* 0x004ea4000c1e1b00 */
[----:B--2---:R-:W-:-:S04]  /*26b0*/  ISETP.NE.U32.AND P0, PT, R36, RZ, PT ;  /* 0x000000ff2400720c */ /* 0x004fc80003f05070 */
[----:B------:R-:W-:-:S13]  /*26c0*/  ISETP.NE.AND.EX P0, PT, R37, RZ, PT, P0 ;  /* 0x000000ff2500720c */ /* 0x000fda0003f05300 */
[----:B------:R-:W-:Y:S05]  /*26d0*/  @!P0 BRA `(.L_x_5) ;  /* 0x0000000000088947 */ /* 0x000fea0003800000 */
[----:B------:R-:W4:Y:S01]  /*26e0*/  LD.E.64 R36, desc[UR32][R36.64] ;  /* 0x0000002024247980 */ /* 0x000f22000c101b00 */
[----:B------:R-:W-:Y:S05]  /*26f0*/  BRA `(.L_x_6) ;  /* 0x0000000000287947 */ /* 0x000fea0003800000 */
.L_x_5:
[----:B------:R-:W2:Y:S02]  /*2700*/  LDCU.64 UR4, c[0x0][0x440] ;  /* 0x00008800ff0477ac */ /* 0x000ea40008000a00 */
[----:B--2---:R-:W-:-:S04]  /*2710*/  UISETP.NE.U32.AND UP0, UPT, UR4, URZ, UPT ;  /* 0x000000ff0400728c */ /* 0x004fc8000bf05070 */
[----:B------:R-:W-:-:S09]  /*2720*/  UISETP.NE.AND.EX UP0, UPT, UR5, URZ, UPT, UP0 ;  /* 0x000000ff0500728c */ /* 0x000fd2000bf05300 */
[----:B------:R-:W-:Y:S05]  /*2730*/  BRA.U !UP0, `(.L_x_7) ;  /* 0x00000001080c7547 */ /* 0x000fea000b800000 */
[----:B------:R-:W2:Y:S02]  /*2740*/  LDC.64 R36, c[0x0][0x440] ;  /* 0x00011000ff247b82 */ /* 0x000ea40000000a00 */
[----:B--2---:R-:W4:Y:S01]  /*2750*/  LDG.E.64 R36, desc[UR32][R36.64] ;  /* 0x0000002024247981 */ /* 0x004f22000c1e1b00 */
[----:B------:R-:W-:Y:S05]  /*2760*/  BRA `(.L_x_6) ;  /* 0x00000000000c7947 */ /* 0x000fea0003800000 */
.L_x_7:
[----:B------:R-:W2:Y:S02]  /*2770*/  LDCU.64 UR4, c[0x0][0x430] ;  /* 0x00008600ff0477ac */ /* 0x000ea40008000a00 */
[----:B--2---:R-:W-:Y:S02]  /*2780*/  MOV R36, UR4 ;  /* 0x0000000400247c02 */ /* 0x004fe40008000f00 */
[----:B------:R-:W-:-:S07]  /*2790*/  MOV R37, UR5 ;  /* 0x0000000500257c02 */ /* 0x000fce0008000f00 */
.L_x_6:
[----:B------:R-:W2:Y:S02]  /*27a0*/  LDCU.64 UR4, c[0x0][0x458] ;  /* 0x00008b00ff0477ac */ /* 0x000ea40008000a00 */
[----:B--2---:R-:W-:-:S04]  /*27b0*/  UISETP.NE.U32.AND UP0, UPT, UR4, URZ, UPT ;  /* 0x000000ff0400728c */ /* 0x004fc8000bf05070 */
[----:B------:R-:W-:-:S09]  /*27c0*/  UISETP.NE.AND.EX UP0, UPT, UR5, URZ, UPT, UP0 ;  /* 0x000000ff0500728c */ /* 0x000fd2000bf05300 */
[----:B------:R-:W-:Y:S05]  /*27d0*/  BRA.U !UP0, `(.L_x_8) ;  /* 0x00000001081c7547 */ /* 0x000fea000b800000 */
[----:B---3--:R-:W2:Y:S02]  /*27e0*/  LDC.64 R30, c[0x0][0x458] ;  /* 0x00011600ff1e7b82 */ /* 0x008ea40000000a00 */
[----:B--2---:R-:W2:Y:S02]  /*27f0*/  LDG.E.64 R30, desc[UR32][R30.64] ;  /* 0x000000201e1e7981 */ /* 0x004ea4000c1e1b00 */
[----:B--2---:R-:W-:-:S04]  /*2800*/  ISETP.NE.U32.AND P0, PT, R30, RZ, PT ;  /* 0x000000ff1e00720c */ /* 0x004fc80003f05070 */
[----:B------:R-:W-:-:S13]  /*2810*/  ISETP.NE.AND.EX P0, PT, R31, RZ, PT, P0 ;  /* 0x000000ff1f00720c */ /* 0x000fda0003f05300 */
[----:B------:R-:W-:Y:S05]  /*2820*/  @!P0 BRA `(.L_x_8) ;  /* 0x0000000000088947 */ /* 0x000fea0003800000 */
[----:B------:R-:W4:Y:S01]  /*2830*/  LD.E.64 R30, desc[UR32][R30.64] ;  /* 0x000000201e1e7980 */ /* 0x000f22000c101b00 */
[----:B------:R-:W-:Y:S05]  /*2840*/  BRA `(.L_x_9) ;  /* 0x0000000000287947 */ /* 0x000fea0003800000 */
.L_x_8:
[----:B------:R-:W2:Y:S02]  /*2850*/  LDCU.64 UR4, c[0x0][0x448] ;  /* 0x00008900ff0477ac */ /* 0x000ea40008000a00 */
[----:B--2---:R-:W-:-:S04]  /*2860*/  UISETP.NE.U32.AND UP0, UPT, UR4, URZ, UPT ;  /* 0x000000ff0400728c */ /* 0x004fc8000bf05070 */
[----:B------:R-:W-:-:S09]  /*2870*/  UISETP.NE.AND.EX UP0, UPT, UR5, URZ, UPT, UP0 ;  /* 0x000000ff0500728c */ /* 0x000fd2000bf05300 */
[----:B------:R-:W-:Y:S05]  /*2880*/  BRA.U !UP0, `(.L_x_10) ;  /* 0x00000001080c7547 */ /* 0x000fea000b800000 */
[----:B---3--:R-:W2:Y:S02]  /*2890*/  LDC.64 R30, c[0x0][0x448] ;  /* 0x00011200ff1e7b82 */ /* 0x008ea40000000a00 */
[----:B--2---:R-:W4:Y:S01]  /*28a0*/  LDG.E.64 R30, desc[UR32][R30.64] ;  /* 0x000000201e1e7981 */ /* 0x004f22000c1e1b00 */
[----:B------:R-:W-:Y:S05]  /*28b0*/  BRA `(.L_x_9) ;  /* 0x00000000000c7947 */ /* 0x000fea0003800000 */
.L_x_10:
[----:B------:R-:W3:Y:S02]  /*28c0*/  LDCU.64 UR4, c[0x0][0x438] ;  /* 0x00008700ff0477ac */ /* 0x000ee40008000a00 */
[----:B---3--:R-:W-:Y:S02]  /*28d0*/  MOV R30, UR4 ;  /* 0x00000004001e7c02 */ /* 0x008fe40008000f00 */
[----:B------:R-:W-:-:S07]  /*28e0*/  MOV R31, UR5 ;  /* 0x00000005001f7c02 */ /* 0x000fce0008000f00 */
.L_x_9:
[----:B------:R-:W2:Y:S01]  /*28f0*/  S2R R0, SR_TID.X ;  /* 0x0000000000007919 */ /* 0x000ea20000002100 */
[----:B------:R-:W3:Y:S01]  /*2900*/  LDCU.64 UR4, c[0x0][0x480] ;  /* 0x00009000ff0477ac */ /* 0x000ee20008000a00 */
[----:B-1----:R-:W-:Y:S01]  /*2910*/  MOV R22, 0xffffffff ;  /* 0xffffffff00167802 */ /* 0x002fe20000000f00 */
[----:B------:R-:W1:Y:S01]  /*2920*/  LDCU.64 UR8, c[0x0][0x4a0] ;  /* 0x00009400ff0877ac */ /* 0x000e620008000a00 */
[----:B------:R-:W-:Y:S02]  /*2930*/  UISETP.GT.AND UP0, UPT, UR7, 0x1, UPT ;  /* 0x000000010700788c */ /* 0x000fe4000bf04270 */
[----:B------:R-:W-:Y:S02]  /*2940*/  UIMAD UR18, UR29, UR18, UR30 ;  /* 0x000000121d1272a4 */ /* 0x000fe4000f8e021e */
[----:B------:R-:W-:Y:S01]  /*2950*/  UPLOP3.LUT UP1, UPT, UPT, UPT, UPT, 0x40, 0x4 ;  /* 0x000000000004789c */ /* 0x000fe20003f2e870 */
[----:B---3--:R-:W-:Y:S02]  /*2960*/  MOV R2, UR4 ;  /* 0x0000000400027c02 */ /* 0x008fe40008000f00 */
[----:B------:R-:W-:Y:S01]  /*2970*/  MOV R3, UR5 ;  /* 0x0000000500037c02 */ /* 0x000fe20008000f00 */
[----:B-1----:R-:W-:Y:S01]  /*2980*/  UIMAD.WIDE UR8, UR18, 0x4, UR8 ;  /* 0x00000004120878a5 */ /* 0x002fe2000f8e0208 */
[----:B------:R-:W-:Y:S11]  /*2990*/  BRA.U UP0, `(.L_x_11) ;  /* 0x00000001006c7547 */ /* 0x000ff6000b800000 */
[----:B------:R-:W-:-:S04]  /*29a0*/  UISETP.LT.U32.AND UP0, UPT, UR7, 0x2, UPT ;  /* 0x000000020700788c */ /* 0x000fc8000bf01070 */
[----:B------:R-:W-:-:S04]  /*29b0*/  USEL UR4, UR7, 0x2, UP0 ;  /* 0x0000000207047887 */ /* 0x000fc80008000000 */
[----:B------:R-:W-:-:S12]  /*29c0*/  USHF.L.U32 UR4, UR4, 0x2, URZ ;  /* 0x0000000204047899 */ /* 0x000fd800080006ff */
[----:B------:R-:W1:Y:S02]  /*29d0*/  LDCU UR4, c[0x2][UR4] ;  /* 0x00800000040477ac */ /* 0x000e640008000800 */
[----:B-1----:R-:W-:-:S10]  /*29e0*/  USHF.R.S32.HI UR5, URZ, 0x1f, UR4 ;  /* 0x0000001fff057899 */ /* 0x002fd40008011404 */
.L_x_21:
[----:B------:R-:W-:Y:S05]  /*29f0*/  BRXU UR4 -0x2a00                                               (*"BRANCH_TARGETS .L_x_22,.L_x_23,.L_x_12"*) ;  /* 0xffffffd404807958 */ /* 0x000fea000b83ffff */
.L_x_23:
[----:B------:R-:W1:Y:S08]  /*2a00*/  LDC.64 R20, c[0x0][0x498] ;  /* 0x00012600ff147b82 */ /* 0x000e700000000a00 */
[----:B------:R-:W3:Y:S01]  /*2a10*/  LDC.64 R2, c[0x0][0x480] ;  /* 0x00012000ff027b82 */ /* 0x000ee20000000a00 */
[----:B-1----:R-:W-:-:S04]  /*2a20*/  IMAD.WIDE.U32 R24, R20, UR19, RZ ;  /* 0x0000001314187c25 */ /* 0x002fc8000f8e00ff */
[----:B------:R-:W-:Y:S01]  /*2a30*/  IMAD R20, R21, UR19, R25 ;  /* 0x0000001315147c24 */ /* 0x000fe2000f8e0219 */
[----:B---3--:R-:W-:-:S04]  /*2a40*/  LEA R2, P0, R24, R2, 0x3 ;  /* 0x0000000218027211 */ /* 0x008fc800078018ff */
[----:B------:R-:W-:Y:S01]  /*2a50*/  LEA.HI.X R3, R24, R3, R20, 0x3, P0 ;  /* 0x0000000318037211 */ /* 0x000fe200000f1c14 */
[----:B------:R-:W-:Y:S08]  /*2a60*/  BRA `(.L_x_12) ;  /* 0x0000000000847947 */ /* 0x000ff00003800000 */
.L_x_22:
[----:B------:R-:W1:Y:S01]  /*2a70*/  LDCU UR4, c[0x0][0x394] ;  /* 0x00007280ff0477ac */ /* 0x000e620008000800 */
[----:B------:R-:W-:Y:S02]  /*2a80*/  UPLOP3.LUT UP1, UPT, UPT, UPT, UPT, 0x80, 0x8 ;  /* 0x000000000008789c */ /* 0x000fe40003f2f070 */
[----:B-1----:R-:W-:-:S09]  /*2a90*/  UISETP.GE.AND UP0, UPT, UR4, 0x2, UPT ;  /* 0x000000020400788c */ /* 0x002fd2000bf06270 */
[----:B------:R-:W-:Y:S05]  /*2aa0*/  BRA.U !UP0, `(.L_x_12) ;  /* 0x0000000108747547 */ /* 0x000fea000b800000 */
[----:B--2---:R-:W-:Y:S01]  /*2ab0*/  ISETP.NE.AND P0, PT, R0, RZ, PT ;  /* 0x000000ff0000720c */ /* 0x004fe20003f05270 */
[----:B------:R-:W-:Y:S02]  /*2ac0*/  IMAD.MOV.U32 R22, RZ, RZ, -0x1 ;  /* 0xffffffffff167424 */ /* 0x000fe400078e00ff */
[----:B------:R-:W-:Y:S02]  /*2ad0*/  IMAD.U32 R20, RZ, RZ, UR8 ;  /* 0x00000008ff147e24 */ /* 0x000fe4000f8e00ff */
[----:B------:R-:W-:-:S08]  /*2ae0*/  IMAD.U32 R21, RZ, RZ, UR9 ;  /* 0x00000009ff157e24 */ /* 0x000fd0000f8e00ff */
[----:B------:R1:W2:Y:S04]  /*2af0*/  @!P0 LDG.E.STRONG.GPU R22, desc[UR32][R20.64] ;  /* 0x0000002014168981 */ /* 0x0002a8000c1ef900 */
[----:B--2---:R-:W-:Y:S01]  /*2b00*/  @!P0 CCTL.IVALL ;  /* 0x00000000ff00898f */ /* 0x004fe20002000000 */
[----:B------:R-:W-:-:S04]  /*2b10*/  ISETP.NE.AND P0, PT, RZ, UR19, PT ;  /* 0x00000013ff007c0c */ /* 0x000fc8000bf05270 */
[----:B----4-:R-:W-:Y:S02]  /*2b20*/  FSEL R30, R30, RZ, !P0 ;  /* 0x000000ff1e1e7208 */ /* 0x010fe40004000000 */
[----:B------:R-:W-:Y:S01]  /*2b30*/  FSEL R31, R31, 1.875, !P0 ;  /* 0x3ff000001f1f7808 */ /* 0x000fe20004000000 */
[----:B------:R-:W-:Y:S06]  /*2b40*/  BRA `(.L_x_12) ;  /* 0x00000000004c7947 */ /* 0x000fec0003800000 */
.L_x_11:
[----:B------:R-:W-:Y:S01]  /*2b50*/  IMAD.MOV.U32 R21, RZ, RZ, -0x2 ;  /* 0xfffffffeff157424 */ /* 0x000fe200078e00ff */
[----:B------:R-:W-:-:S04]  /*2b60*/  MOV R20, UR7 ;  /* 0x0000000700147c02 */ /* 0x000fc80008000f00 */
[----:B------:R-:W-:-:S05]  /*2b70*/  VIADDMNMX.U32 R20, R21, R20, 0x2, PT ;  /* 0x0000000215147446 */ /* 0x000fca0003800014 */
[----:B------:R-:W-:-:S04]  /*2b80*/  IMAD.SHL.U32 R20, R20, 0x4, RZ ;  /* 0x0000000414147824 */ /* 0x000fc800078e00ff */
[----:B------:R-:W1:Y:S02]  /*2b90*/  LDC R24, c[0x2][R20+0xc] ;  /* 0x0080030014187b82 */ /* 0x000e640000000800 */
[----:B-1----:R-:W-:-:S04]  /*2ba0*/  SHF.R.S32.HI R25, RZ, 0x1f, R24 ;  /* 0x0000001fff197819 */ /* 0x002fc80000011418 */
.L_x_25:
[----:B------:R-:W-:Y:S05]  /*2bb0*/  BRX R24 -0x2bc0                                                (*"BRANCH_TARGETS .L_x_26,.L_x_27,.L_x_12"*) ;  /* 0xffffffd418107949 */ /* 0x000fea000383ffff */
.L_x_27:
[----:B------:R-:W1:Y:S02]  /*2bc0*/  LDCU.64 UR4, c[0x0][0x480] ;  /* 0x00009000ff0477ac */ /* 0x000e640008000a00 */
[----:B-1----:R-:W-:-:S06]  /*2bd0*/  UIMAD.WIDE.U32 UR4, UR19, 0x8, UR4 ;  /* 0x00000008130478a5 */ /* 0x002fcc000f8e0004 */
[----:B------:R-:W-:Y:S02]  /*2be0*/  MOV R2, UR4 ;  /* 0x0000000400027c02 */ /* 0x000fe40008000f00 */
[----:B------:R-:W-:-:S06]  /*2bf0*/  MOV R3, UR5 ;  /* 0x0000000500037c02 */ /* 0x000fcc0008000f00 */
[----:B------:R-:W4:Y:S01]  /*2c00*/  LDG.E.64 R2, desc[UR32][R2.64] ;  /* 0x0000002002027981 */ /* 0x000f22000c1e1b00 */
[----:B------:R-:W-:Y:S05]  /*2c10*/  BRA `(.L_x_12) ;  /* 0x0000000000187947 */ /* 0x000fea0003800000 */
.L_x_26:
[----:B------:R-:W1:Y:S08]  /*2c20*/  LDC.64 R20, c[0x0][0x498] ;  /* 0x00012600ff147b82 */ /* 0x000e700000000a00 */
[----:B------:R-:W3:Y:S01]  /*2c30*/  LDC.64 R2, c[0x0][0x480] ;  /* 0x00012000ff027b82 */ /* 0x000ee20000000a00 */
[----:B-1----:R-:W-:-:S04]  /*2c40*/  IMAD.WIDE.U32 R24, R20, UR19, RZ ;  /* 0x0000001314187c25 */ /* 0x002fc8000f8e00ff */
[----:B------:R-:W-:Y:S01]  /*2c50*/  IMAD R20, R21, UR19, R25 ;  /* 0x0000001315147c24 */ /* 0x000fe2000f8e0219 */
[----:B---3--:R-:W-:-:S04]  /*2c60*/  LEA R2, P0, R24, R2, 0x3 ;  /* 0x0000000218027211 */ /* 0x008fc800078018ff */
[----:B------:R-:W-:-:S09]  /*2c70*/  LEA.HI.X R3, R24, R3, R20, 0x3, P0 ;  /* 0x0000000318037211 */ /* 0x000fd200000f1c14 */
.L_x_12:
[----:B------:R-:W3:Y:S01]  /*2c80*/  S2UR UR6, SR_CgaCtaId ;  /* 0x00000000000679c3 */ /* 0x000ee20000008800 */
[----:B------:R-:W3:Y:S01]  /*2c90*/  LDCU UR7, c[0x0][0x394] ;  /* 0x00007280ff0777ac */ /* 0x000ee20008000800 */
[--C-:B--2---:R-:W-:Y:S01]  /*2ca0*/  SHF.R.U32.HI R23, RZ, 0x2, R0.reuse ;  /* 0x00000002ff177819 */ /* 0x104fe20000011600 */
[----:B------:R-:W-:Y:S01]  /*2cb0*/  IMAD.U32 R28, RZ, RZ, UR30 ;  /* 0x0000001eff1c7e24 */ /* 0x000fe2000f8e00ff */
[----:B-1----:R-:W-:Y:S01]  /*2cc0*/  LOP3.LUT R21, R0, 0x1f, RZ, 0xc0, !PT ;  /* 0x0000001f00157812 */ /* 0x002fe200078ec0ff */
[----:B------:R-:W1:Y:S01]  /*2cd0*/  LDCU.64 UR4, c[0x0][0x3f0] ;  /* 0x00007e00ff0477ac */ /* 0x000e620008000a00 */
[----:B------:R-:W-:Y:S02]  /*2ce0*/  SHF.R.U32.HI R20, RZ, 0x3, R0 ;  /* 0x00000003ff147819 */ /* 0x000fe40000011600 */
[----:B------:R-:W-:Y:S01]  /*2cf0*/  LOP3.LUT R23, R23, 0xf0, RZ, 0xc0, !PT ;  /* 0x000000f017177812 */ /* 0x000fe200078ec0ff */
[----:B------:R-:W-:Y:S01]  /*2d00*/  VIADD R24, R21, UR27 ;  /* 0x0000001b15187c36 */ /* 0x000fe20008000000 */
[----:B------:R-:W-:Y:S01]  /*2d10*/  ULEA UR25, UR26, UR25, 0x1 ;  /* 0x000000191a197291 */ /* 0x000fe2000f8e08ff */
[----:B------:R-:W-:Y:S01]  /*2d20*/  SHF.R.U32.HI R26, RZ, 0x2, R21 ;  /* 0x00000002ff1a7819 */ /* 0x000fe20000011615 */
[----:B------:R-:W-:Y:S01]  /*2d30*/  USHF.L.U32 UR24, UR24, 0x3, URZ ;  /* 0x0000000318187899 */ /* 0x000fe200080006ff */
[----:B------:R-:W-:Y:S01]  /*2d40*/  LOP3.LUT R23, R23, 0x4, R20, 0xf8, !PT ;  /* 0x0000000417177812 */ /* 0x000fe200078ef814 */
[----:B------:R-:W-:Y:S01]  /*2d50*/  IMAD.WIDE R32, R24, 0x8, RZ ;  /* 0x0000000818207825 */ /* 0x000fe200078e02ff */
[----:B------:R-:W-:Y:S01]  /*2d60*/  USHF.L.U32 UR25, UR25, 0x3, URZ ;  /* 0x0000000319197899 */ /* 0x000fe200080006ff */
[----:B------:R-:W-:Y:S01]  /*2d70*/  LOP3.LUT R29, R20, 0x7c, RZ, 0xc0, !PT ;  /* 0x0000007c141d7812 */ /* 0x000fe200078ec0ff */
[----:B------:R-:W-:Y:S01]  /*2d80*/  UMOV UR10, 0x400 ;  /* 0x00000400000a7882 */ /* 0x000fe20000000000 */
[----:B------:R-:W-:Y:S01]  /*2d90*/  IMAD R28, R28, 0x20, R23 ;  /* 0x000000201c1c7824 */ /* 0x000fe200078e0217 */
[C---:B------:R-:W-:Y:S01]  /*2da0*/  LOP3.LUT R23, R0.reuse, 0x3, RZ, 0xc0, !PT ;  /* 0x0000000300177812 */ /* 0x040fe200078ec0ff */
[----:B------:R-:W-:Y:S01]  /*2db0*/  UIMAD UR24, UR25, 0x12, UR24 ;  /* 0x00000012191878a4 */ /* 0x000fe2000f8e0218 */
[----:B------:R-:W-:Y:S01]  /*2dc0*/  IMAD.SHL.U32 R21, R0, 0x8, RZ ;  /* 0x0000000800157824 */ /* 0x000fe200078e00ff */
[----:B---3--:R-:W-:Y:S01]  /*2dd0*/  UISETP.LT.OR UP1, UPT, UR7, 0x2, !UP1 ;  /* 0x000000020700788c */ /* 0x008fe2000cf21670 */
[----:B-1----:R-:W-:Y:S01]  /*2de0*/  IMAD.WIDE.U32 R32, R28, UR4, R32 ;  /* 0x000000041c207c25 */ /* 0x002fe2000f8e0020 */
[----:B------:R-:W-:Y:S01]  /*2df0*/  ULEA UR10, UR6, UR10, 0x18 ;  /* 0x0000000a060a7291 */ /* 0x000fe2000f8ec0ff */
[----:B----4-:R-:W-:-:S02]  /*2e00*/  ISETP.NE.U32.AND P0, PT, R2, RZ, PT ;  /* 0x000000ff0200720c */ /* 0x010fc40003f05070 */
[----:B------:R-:W-:Y:S01]  /*2e10*/  IMAD R23, R26, 0x12, R23 ;  /* 0x000000121a177824 */ /* 0x000fe200078e0217 */
[----:B------:R-:W-:Y:S01]  /*2e20*/  IADD3 R38, P2, PT, R2, R32, RZ ;  /* 0x0000002002267210 */ /* 0x000fe20007f5e0ff */
[----:B------:R-:W-:Y:S01]  /*2e30*/  IMAD R2, R28, UR5, R33 ;  /* 0x000000051c027c24 */ /* 0x000fe2000f8e0221 */
[----:B------:R-:W-:Y:S01]  /*2e40*/  LOP3.LUT R20, R21, 0xf8, RZ, 0xc0, !PT ;  /* 0x000000f815147812 */ /* 0x000fe200078ec0ff */
[----:B------:R-:W-:Y:S01]  /*2e50*/  VIADD R23, R23, UR24 ;  /* 0x0000001817177c36 */ /* 0x000fe20008000000 */
[----:B------:R-:W-:Y:S01]  /*2e60*/  ISETP.GE.AND P1, PT, R24, UR17, PT ;  /* 0x0000001118007c0c */ /* 0x000fe2000bf26270 */
[----:B------:R-:W-:Y:S02]  /*2e70*/  IMAD.X R39, R3, 0x1, R2, P2 ;  /* 0x0000000103277824 */ /* 0x000fe400010e0602 */
[----:B------:R-:W-:Y:S01]  /*2e80*/  IMAD R29, R29, 0x120, R20 ;  /* 0x000001201d1d7824 */ /* 0x000fe200078e0214 */
[----:B------:R-:W-:Y:S02]  /*2e90*/  ISETP.NE.AND.EX P3, PT, R3, RZ, !P1, P0 ;  /* 0x000000ff0300720c */ /* 0x000fe40004f65300 */
[----:B------:R-:W-:Y:S01]  /*2ea0*/  LEA R35, R23, UR10, 0x4 ;  /* 0x0000000a17237c11 */ /* 0x000fe2000f8e20ff */
[----:B------:R-:W-:Y:S10]  /*2eb0*/  BRA.U UP1, `(.L_x_13) ;  /* 0x0000000101687547 */ /* 0x000ff4000b800000 */
[----:B------:R-:W-:-:S13]  /*2ec0*/  ISETP.NE.AND P0, PT, R22, UR19, PT ;  /* 0x0000001316007c0c */ /* 0x000fda000bf05270 */
[----:B------:R-:W-:Y:S06]  /*2ed0*/  BAR.RED.AND.DEFER_BLOCKING 0x0, P0 ;  /* 0x0000000000007b1d */ /* 0x000fec0000014400 */
[----:B------:R-:W1:Y:S02]  /*2ee0*/  B2R.RESULT RZ, P0 ;  /* 0x0000000000ff731c */ /* 0x000e640000004000 */
[----:B-1----:R-:W-:Y:S05]  /*2ef0*/  @!P0 BRA `(.L_x_14) ;  /* 0x0000000000308947 */ /* 0x002fea0003800000 */
[----:B------:R-:W-:-:S13]  /*2f00*/  ISETP.NE.AND P1, PT, R0, RZ, PT ;  /* 0x000000ff0000720c */ /* 0x000fda0003f25270 */
.L_x_16:
[----:B------:R-:W-:Y:S05]  /*2f10*/  YIELD ;  /* 0x0000000000007946 */ /* 0x000fea0003800000 */
[----:B-1---5:R-:W-:Y:S05]  /*2f20*/  @P1 BRA `(.L_x_15) ;  /* 0x0000000000101947 */ /* 0x022fea0003800000 */
[----:B------:R-:W-:Y:S02]  /*2f30*/  MOV R22, UR8 ;  /* 0x0000000800167c02 */ /* 0x000fe40008000f00 */
[----:B------:R-:W-:-:S05]  /*2f40*/  MOV R23, UR9 ;  /* 0x0000000900177c02 */ /* 0x000fca0008000f00 */
[----:B------:R1:W2:Y:S04]  /*2f50*/  LDG.E.STRONG.GPU R22, desc[UR32][R22.64] ;  /* 0x0000002016167981 */ /* 0x0002a8000c1ef900 */
[----:B--2---:R-:W-:Y:S01]  /*2f60*/  CCTL.IVALL ;  /* 0x00000000ff00798f */ /* 0x004fe20002000000 */
.L_x_15:
[----:B------:R-:W-:Y:S01]  /*2f70*/  ISETP.NE.AND P0, PT, R22, UR19, PT ;  /* 0x0000001316007c0c */ /* 0x000fe2000bf05270 */
[----:B------:R-:W-:-:S12]  /*2f80*/  WARPSYNC.ALL ;  /* 0x0000000000007948 */ /* 0x000fd80003800000 */
[----:B------:R-:W-:Y:S06]  /*2f90*/  BAR.RED.AND.DEFER_BLOCKING 0x0, P0 ;  /* 0x0000000000007b1d */ /* 0x000fec0000014400 */
[----:B------:R-:W2:Y:S02]  /*2fa0*/  B2R.RESULT RZ, P0 ;  /* 0x0000000000ff731c */ /* 0x000ea40000004000 */
[----:B--2---:R-:W-:Y:S05]  /*2fb0*/  @P0 BRA `(.L_x_16) ;  /* 0xfffffffc00d40947 */ /* 0x004fea000383ffff */
.L_x_14:
[----:B------:R-:W-:Y:S05]  /*2fc0*/  WARPSYNC.ALL ;  /* 0x0000000000007948 */ /* 0x000fea0003800000 */
[----:B------:R-:W-:Y:S06]  /*2fd0*/  BAR.SYNC.DEFER_BLOCKING 0x0 ;  /* 0x0000000000007b1d */ /* 0x000fec0000010000 */
[----:B------:R-:W-:Y:S01]  /*2fe0*/  @!PT LDS RZ, [RZ] ;  /* 0x00000000fffff984 */ /* 0x000fe20000000800 */
[----:B------:R-:W-:Y:S01]  /*2ff0*/  @!PT LDS RZ, [RZ] ;  /* 0x00000000fffff984 */ /* 0x000fe20000000800 */
[----:B------:R-:W-:Y:S01]  /*3000*/  @!PT LDS RZ, [RZ] ;  /* 0x00000000fffff984 */ /* 0x000fe20000000800 */
[----:B------:R-:W-:Y:S01]  /*3010*/  @!PT LDS RZ, [RZ] ;  /* 0x00000000fffff984 */ /* 0x000fe20000000800 */
[----:B------:R-:W-:Y:S06]  /*3020*/  MEMBAR.SC.GPU ;  /* 0x0000000000007992 */ /* 0x000fec0000002000 */
[----:B------:R-:W-:-:S00]  /*3030*/  ERRBAR ;  /* 0x00000000000079ab */ /* 0x000fc00000000000 */
[----:B------:R-:W-:Y:S06]  /*3040*/  CGAERRBAR ;  /* 0x00000000000075ab */ /* 0x000fec0000000000 */
[----:B------:R-:W-:Y:S01]  /*3050*/  CCTL.IVALL ;  /* 0x00000000ff00798f */ /* 0x000fe20002000000 */
.L_x_13:
[----:B------:R-:W-:Y:S01]  /*3060*/  DSETP.NEU.AND P0, PT, R30, RZ, PT ;  /* 0x000000ff1e00722a */ /* 0x000fe20003f0d000 */
[----:B------:R-:W-:-:S13]  /*3070*/  BSSY.RECONVERGENT B0, `(.L_x_17) ;  /* 0x00000a1000007945 */ /* 0x000fda0003800200 */
[----:B------:R-:W-:Y:S05]  /*3080*/  @!P0 BRA `(.L_x_18) ;  /* 0x0000000400688947 */ /* 0x000fea0003800000 */
[----:B------:R-:W2:Y:S01]  /*3090*/  LDC R33, c[0x0][0x380] ;  /* 0x0000e000ff217b82 */ /* 0x000ea20000000800 */
[C---:B------:R-:W-:Y:S01]  /*30a0*/  VIADD R22, R28.reuse, 0x1 ;  /* 0x000000011c167836 */ /* 0x040fe20000000000 */
[----:B------:R-:W-:Y:S01]  /*30b0*/  CS2R R26, SRZ ;  /* 0x00000000001a7805 */ /* 0x000fe2000001ff00 */
[----:B------:R-:W-:-:S05]  /*30c0*/  VIADD R20, R28, 0x2 ;  /* 0x000000021c147836 */ /* 0x000fca0000000000 */
[----:B------:R-:W3:Y:S01]  /*30d0*/  LDC.64 R2, c[0x0][0x3f8] ;  /* 0x0000fe00ff027b82 */ /* 0x000ee20000000a00 */
[----:B------:R-:W-:Y:S02]  /*30e0*/  CS2R R24, SRZ ;  /* 0x0000000000187805 */ /* 0x000fe4000001ff00 */
[-C--:B--2---:R-:W-:Y:S02]  /*30f0*/  ISETP.LT.AND P2, PT, R28, R33.reuse, P3 ;  /* 0x000000211c00720c */ /* 0x084fe40001f41270 */
[-C--:B------:R-:W-:Y:S02]  /*3100*/  ISETP.LT.AND P1, PT, R22, R33.reuse, P3 ;  /* 0x000000211600720c */ /* 0x080fe40001f21270 */
[----:B------:R-:W-:Y:S02]  /*3110*/  ISETP.LT.AND P0, PT, R20, R33, P3 ;  /* 0x000000211400720c */ /* 0x000fe40001f01270 */
[----:B---3--:R-:W-:-:S05]  /*3120*/  IADD3 R42, P4, PT, R38, R2, RZ ;  /* 0x00000002262a7210 */ /* 0x008fca0007f9e0ff */
[--C-:B------:R-:W-:Y:S01]  /*3130*/  IMAD.X R43, R39, 0x1, R3.reuse, P4 ;  /* 0x00000001272b7824 */ /* 0x100fe200020e0603 */
[-C--:B------:R-:W-:Y:S01]  /*3140*/  IADD3 R40, P4, PT, R42, R2.reuse, RZ ;  /* 0x000000022a287210 */ /* 0x080fe20007f9e0ff */
[----:B------:R-:W2:Y:S01]  /*3150*/  @P2 LDG.E.LTC128B.64 R26, desc[UR32][R38.64] ;  /* 0x00000020261a2981 */ /* 0x000ea2000c1e1b20 */
[----:B-1----:R-:W-:Y:S01]  /*3160*/  CS2R R22, SRZ ;  /* 0x0000000000167805 */ /* 0x002fe2000001ff00 */
[----:B------:R-:W-:Y:S02]  /*3170*/  VIADD R20, R28, 0x3 ;  /* 0x000000031c147836 */ /* 0x000fe40000000000 */
[----:B------:R-:W-:Y:S01]  /*3180*/  IMAD.X R41, R43, 0x1, R3, P4 ;  /* 0x000000012b297824 */ /* 0x000fe200020e0603 */
[----:B------:R-:W3:Y:S02]  /*3190*/  @P1 LDG.E.LTC128B.64 R24, desc[UR32][R42.64] ;  /* 0x000000202a181981 */ /* 0x000ee4000c1e1b20 */
[----:B------:R-:W-:Y:S02]  /*31a0*/  ISETP.LT.AND P5, PT, R20, R33, P3 ;  /* 0x000000211400720c */ /* 0x000fe40001fa1270 */
[----:B------:R-:W4:Y:S01]  /*31b0*/  @P0 LDG.E.LTC128B.64 R22, desc[UR32][R40.64] ;  /* 0x0000002028160981 */ /* 0x000f22000c1e1b20 */
[----:B------:R-:W-:-:S02]  /*31c0*/  IADD3 R44, P4, PT, R40, R2, RZ ;  /* 0x00000002282c7210 */ /* 0x000fc40007f9e0ff */
[----:B------:R-:W-:-:S03]  /*31d0*/  CS2R R20, SRZ ;  /* 0x0000000000147805 */ /* 0x000fc6000001ff00 */
[----:B------:R-:W-:-:S05]  /*31e0*/  IMAD.X R45, R41, 0x1, R3, P4 ;  /* 0x00000001292d7824 */ /* 0x000fca00020e0603 */
[----:B------:R-:W4:Y:S01]  /*31f0*/  @P5 LDG.E.LTC128B.64 R20, desc[UR32][R44.64] ;  /* 0x000000202c145981 */ /* 0x000f22000c1e1b20 */
[----:B------:R-:W-:Y:S05]  /*3200*/  WARPSYNC.ALL ;  /* 0x0000000000007948 */ /* 0x000fea0003800000 */
[----:B------:R-:W-:Y:S01]  /*3210*/  BAR.SYNC.DEFER_BLOCKING 0x0 ;  /* 0x0000000000007b1d */ /* 0x000fe20000010000 */
[C---:B------:R-:W-:Y:S02]  /*3220*/  VIADD R34, R28.reuse, 0x8 ;  /* 0x000000081c227836 */ /* 0x040fe40000000000 */
[----:B------:R-:W-:-:S03]  /*3230*/  VIADD R32, R28, 0x9 ;  /* 0x000000091c207836 */ /* 0x000fc60000000000 */
[----:B------:R-:W1:Y:S01]  /*3240*/  LDCU.64 UR4, c[0x0][0x410] ;  /* 0x00008200ff0477ac */ /* 0x000e620008000a00 */
[-C--:B------:R-:W-:Y:S02]  /*3250*/  ISETP.LT.AND P6, PT, R34, R33.reuse, P3 ;  /* 0x000000212200720c */ /* 0x080fe40001fc1270 */
[----:B------:R-:W-:Y:S01]  /*3260*/  ISETP.LT.AND P4, PT, R32, R33, P3 ;  /* 0x000000212000720c */ /* 0x000fe20001f81270 */
[----:B------:R-:W-:-:S04]  /*3270*/  DEPBAR.LE SB5, 0x2 ;  /* 0x0000d0800000791a */ /* 0x000fc80000000000 */
[----:B------:R1:W-:Y:S04]  /*3280*/  STS.128 [R35], R4 ;  /* 0x0000000423007388 */ /* 0x0003e80000000c00 */
[----:B------:R-:W-:Y:S01]  /*3290*/  STS.128 [R35+0x40], R8 ;  /* 0x0000400823007388 */ /* 0x000fe20000000c00 */
[----:B------:R-:W-:Y:S01]  /*32a0*/  BAR.SYNC.DEFER_BLOCKING 0x0 ;  /* 0x0000000000007b1d */ /* 0x000fe20000010000 */
[----:B-1----:R-:W-:-:S05]  /*32b0*/  VIADD R4, R28, 0xa ;  /* 0x0000000a1c047836 */ /* 0x002fca0000000000 */
[----:B------:R-:W1:Y:S01]  /*32c0*/  LDS.64 R50, [R29+UR10] ;  /* 0x0000000a1d327984 */ /* 0x000e620008000a00 */
[----:B------:R-:W-:-:S03]  /*32d0*/  @P1 IMAD.MOV.U32 R5, RZ, RZ, R43 ;  /* 0x000000ffff051224 */ /* 0x000fc600078e002b */
[----:B------:R-:W1:Y:S04]  /*32e0*/  LDS.64 R48, [R29+UR10+0x120] ;  /* 0x0001200a1d307984 */ /* 0x000e680008000a00 */
[----:B------:R-:W1:Y:S04]  /*32f0*/  LDS.64 R52, [R29+UR10+0x240] ;  /* 0x0002400a1d347984 */ /* 0x000e680008000a00 */
[----:B------:R-:W1:Y:S02]  /*3300*/  LDS.64 R46, [R29+UR10+0x360] ;  /* 0x0003600a1d2e7984 */ /* 0x000e640008000a00 */
[----:B-1----:R-:W-:-:S02]  /*3310*/  DMUL R50, R50, R36 ;  /* 0x0000002432327228 */ /* 0x002fc40000000000 */
[-C--:B------:R-:W-:Y:S02]  /*3320*/  DMUL R48, R48, R36.reuse ;  /* 0x0000002430307228 */ /* 0x080fe40000000000 */
[-C--:B------:R-:W-:Y:S02]  /*3330*/  DMUL R6, R52, R36.reuse ;  /* 0x0000002434067228 */ /* 0x080fe40000000000 */
[----:B------:R-:W-:Y:S01]  /*3340*/  DMUL R46, R46, R36 ;  /* 0x000000242e2e7228 */ /* 0x000fe20000000000 */
[----:B------:R-:W-:Y:S01]  /*3350*/  VIADD R28, R28, 0xb ;  /* 0x0000000b1c1c7836 */ /* 0x000fe20000000000 */
[-C--:B--2---:R-:W-:Y:S02]  /*3360*/  DFMA R10, R26, R30.reuse, R50 ;  /* 0x0000001e1a0a722b */ /* 0x084fe40000000032 */
[----:B---3--:R-:W-:-:S05]  /*3370*/  DFMA R8, R24, R30, R48 ;  /* 0x0000001e1808722b */ /* 0x008fca0000000030 */
[----:B------:R1:W-:Y:S01]  /*3380*/  @P2 ST.E.64 desc[UR32][R38.64], R10 ;  /* 0x0000000a26002985 */ /* 0x0003e2000c101b20 */
[----:B------:R-:W-:Y:S01]  /*3390*/  ISETP.LT.AND P2, PT, R4, R33, P3 ;  /* 0x000000210400720c */ /* 0x000fe20001f41270 */
[----:B----4-:R-:W-:Y:S01]  /*33a0*/  DFMA R6, R22, R30, R6 ;  /* 0x0000001e1606722b */ /* 0x010fe20000000006 */
[----:B------:R-:W-:-:S05]  /*33b0*/  @P1 IMAD.MOV.U32 R4, RZ, RZ, R42 ;  /* 0x000000ffff041224 */ /* 0x000fca00078e002a */
[----:B------:R-:W-:Y:S01]  /*33c0*/  @P1 ST.E.64 desc[UR32][R4.64], R8 ;  /* 0x0000000804001985 */ /* 0x000fe2000c101b20 */
[----:B------:R-:W-:-:S03]  /*33d0*/  IADD3 R48, P1, PT, R38, UR4, RZ ;  /* 0x0000000426307c10 */ /* 0x000fc6000ff3e0ff */
[----:B------:R-:W-:Y:S01]  /*33e0*/  @P0 ST.E.64 desc[UR32][R40.64], R6 ;  /* 0x0000000628000985 */ /* 0x000fe2000c101b20 */
[----:B------:R-:W-:Y:S01]  /*33f0*/  IADD3 R42, P0, PT, R42, UR4, RZ ;  /* 0x000000042a2a7c10 */ /* 0x000fe2000ff1e0ff */
[----:B------:R-:W-:Y:S01]  /*3400*/  DFMA R46, R20, R30, R46 ;  /* 0x0000001e142e722b */ /* 0x000fe2000000002e */
[----:B------:R-:W-:Y:S02]  /*3410*/  IADD3.X R49, PT, PT, R39, UR5, RZ, P1, !PT ;  /* 0x0000000527317c10 */ /* 0x000fe40008ffe4ff */
[----:B------:R-:W-:-:S04]  /*3420*/  IADD3.X R43, PT, PT, R43, UR5, RZ, P0, !PT ;  /* 0x000000052b2b7c10 */ /* 0x000fc800087fe4ff */
[----:B------:R-:W-:Y:S04]  /*3430*/  @P5 ST.E.64 desc[UR32][R44.64], R46 ;  /* 0x0000002e2c005985 */ /* 0x000fe8000c101b20 */
[----:B------:R-:W2:Y:S01]  /*3440*/  @P6 LDG.E.LTC128B.64 R26, desc[UR32][R48.64] ;  /* 0x00000020301a6981 */ /* 0x000ea2000c1e1b20 */
[----:B-1----:R-:W-:-:S03]  /*3450*/  IADD3 R10, P0, PT, R42, R2, RZ ;  /* 0x000000022a0a7210 */ /* 0x002fc60007f1e0ff */
[----:B------:R-:W3:Y:S02]  /*3460*/  @P4 LDG.E.LTC128B.64 R24, desc[UR32][R42.64] ;  /* 0x000000202a184981 */ /* 0x000ee4000c1e1b20 */
[----:B------:R-:W-:-:S05]  /*3470*/  IMAD.X R11, R43, 0x1, R3, P0 ;  /* 0x000000012b0b7824 */ /* 0x000fca00000e0603 */
[----:B------:R-:W4:Y:S01]  /*3480*/  @P2 LDG.E.LTC128B.64 R22, desc[UR32][R10.64] ;  /* 0x000000200a162981 */ /* 0x000f22000c1e1b20 */
[----:B------:R-:W-:Y:S02]  /*3490*/  ISETP.LT.AND P0, PT, R28, R33, P3 ;  /* 0x000000211c00720c */ /* 0x000fe40001f01270 */
[----:B------:R-:W-:-:S05]  /*34a0*/  IADD3 R2, P1, PT, R10, R2, RZ ;  /* 0x000000020a027210 */ /* 0x000fca0007f3e0ff */
[----:B------:R-:W-:-:S06]  /*34b0*/  IMAD.X R3, R11, 0x1, R3, P1 ;  /* 0x000000010b037824 */ /* 0x000fcc00008e0603 */
[----:B------:R-:W4:Y:S01]  /*34c0*/  @P0 LDG.E.LTC128B.64 R20, desc[UR32][R2.64] ;  /* 0x0000002002140981 */ /* 0x000f22000c1e1b20 */
[----:B------:R-:W-:Y:S06]  /*34d0*/  BAR.SYNC.DEFER_BLOCKING 0x0 ;  /* 0x0000000000007b1d */ /* 0x000fec0000010000 */
[----:B-----5:R-:W-:Y:S04]  /*34e0*/  STS.128 [R35], R16 ;  /* 0x0000001023007388 */ /* 0x020fe80000000c00 */
[----:B------:R-:W-:Y:S01]  /*34f0*/  STS.128 [R35+0x40], R12 ;  /* 0x0000400c23007388 */ /* 0x000fe20000000c00 */
[----:B------:R-:W-:Y:S06]  /*3500*/  BAR.SYNC.DEFER_BLOCKING 0x0 ;  /* 0x0000000000007b1d */ /* 0x000fec0000010000 */
[----:B------:R-:W1:Y:S04]  /*3510*/  LDS.64 R8, [R29+UR10] ;  /* 0x0000000a1d087984 */ /* 0x000e680008000a00 */
[----:B------:R-:W1:Y:S04]  /*3520*/  LDS.64 R6, [R29+UR10+0x120] ;  /* 0x0001200a1d067984 */ /* 0x000e680008000a00 */
[----:B------:R-:W1:Y:S04]  /*3530*/  LDS.64 R4, [R29+UR10+0x240] ;  /* 0x0002400a1d047984 */ /* 0x000e680008000a00 */
[----:B------:R-:W1:Y:S02]  /*3540*/  LDS.64 R32, [R29+UR10+0x360] ;  /* 0x0003600a1d207984 */ /* 0x000e640008000a00 */
[----:B-1----:R-:W-:-:S02]  /*3550*/  DMUL R8, R8, R36 ;  /* 0x0000002408087228 */ /* 0x002fc40000000000 */
[-C--:B------:R-:W-:Y:S02]  /*3560*/  DMUL R6, R6, R36.reuse ;  /* 0x0000002406067228 */ /* 0x080fe40000000000 */
[-C--:B------:R-:W-:Y:S02]  /*3570*/  DMUL R4, R4, R36.reuse ;  /* 0x0000002404047228 */ /* 0x080fe40000000000 */
[----:B------:R-:W-:Y:S02]  /*3580*/  DMUL R32, R32, R36 ;  /* 0x0000002420207228 */ /* 0x000fe40000000000 */
[-C--:B--2---:R-:W-:Y:S02]  /*3590*/  DFMA R8, R26, R30.reuse, R8 ;  /* 0x0000001e1a08722b */ /* 0x084fe40000000008 */
[----:B---3--:R-:W-:-:S05]  /*35a0*/  DFMA R6, R24, R30, R6 ;  /* 0x0000001e1806722b */ /* 0x008fca0000000006 */
[----:B------:R2:W-:Y:S01]  /*35b0*/  @P6 ST.E.64 desc[UR32][R48.64], R8 ;  /* 0x0000000830006985 */ /* 0x0005e2000c101b20 */
[----:B----4-:R-:W-:-:S03]  /*35c0*/  DFMA R4, R22, R30, R4 ;  /* 0x0000001e1604722b */ /* 0x010fc60000000004 */
[----:B------:R2:W-:Y:S04]  /*35d0*/  @P4 ST.E.64 desc[UR32][R42.64], R6 ;  /* 0x000000062a004985 */ /* 0x0005e8000c101b20 */
[----:B------:R2:W-:Y:S01]  /*35e0*/  @P2 ST.E.64 desc[UR32][R10.64], R4 ;  /* 0x000000040a002985 */ /* 0x0005e2000c101b20 */
[----:B------:R-:W-:Y:S01]  /*35f0*/  DFMA R20, R20, R30, R32 ;  /* 0x0000001e1414722b */ /* 0x000fe20000000020 */
[----:B------:R-:W-:Y:S10]  /*3600*/  @!P0 BRA `(.L_x_19) ;  /* 0x00000004001c8947 */ /* 0x000ff40003800000 */
[----:B------:R3:W-:Y:S01]  /*3610*/  ST.E.64 desc[UR32][R2.64], R20 ;  /* 0x0000001402007985 */ /* 0x0007e2000c101b20 */
[----:B------:R-:W-:Y:S05]  /*3620*/  BRA `(.L_x_19) ;  /* 0x0000000400147947 */ /* 0x000fea0003800000 */
.L_x_18:
[----:B------:R-:W-:Y:S05]  /*3630*/  WARPSYNC.ALL ;  /* 0x0000000000007948 */ /* 0x000fea0003800000 */
[----:B------:R-:W-:Y:S01]  /*3640*/  BAR.SYNC.DEFER_BLOCKING 0x0 ;  /* 0x0000000000007b1d */ /* 0x000fe20000010000 */
[C---:B------:R-:W-:Y:S02]  /*3650*/  VIADD R2, R28.reuse, 0x3 ;  /* 0x000000031c027836 */ /* 0x040fe40000000000 */
[C---:B------:R-:W-:Y:S02]  /*3660*/  VIADD R20, R28.reuse, 0x1 ;  /* 0x000000011c147836 */ /* 0x040fe40000000000 */
[----:B------:R-:W-:Y:S01]  /*3670*/  VIADD R3, R28, 0x2 ;  /* 0x000000021c037836 */ /* 0x000fe20000000000 */
[----:B------:R-:W2:Y:S01]  /*3680*/  LDCU UR11, c[0x0][0x380] ;  /* 0x00007000ff0b77ac */ /* 0x000ea20008000800 */
[----:B------:R-:W3:Y:S01]  /*3690*/  LDCU.64 UR6, c[0x0][0x3f8] ;  /* 0x00007f00ff0677ac */ /* 0x000ee20008000a00 */
[----:B------:R-:W4:Y:S01]  /*36a0*/  LDCU.64 UR4, c[0x0][0x410] ;  /* 0x00008200ff0477ac */ /* 0x000f220008000a00 */
[----:B------:R-:W-:-:S04]  /*36b0*/  DEPBAR.LE SB5, 0x3 ;  /* 0x0000d0c00000791a */ /* 0x000fc80000000000 */
[----:B------:R1:W-:Y:S01]  /*36c0*/  STS.128 [R35], R4 ;  /* 0x0000000423007388 */ /* 0x0003e20000000c00 */
[----:B--2---:R-:W-:Y:S02]  /*36d0*/  ISETP.GE.OR P1, PT, R28, UR11, !P3 ;  /* 0x0000000b1c007c0c */ /* 0x004fe4000df26670 */
[----:B------:R-:W-:Y:S01]  /*36e0*/  ISETP.GE.OR P0, PT, R2, UR11, !P3 ;  /* 0x0000000b02007c0c */ /* 0x000fe2000df06670 */
[----:B------:R-:W-:-:S04]  /*36f0*/  DEPBAR.LE SB5, 0x2 ;  /* 0x0000d0800000791a */ /* 0x000fc80000000000 */
[----:B------:R2:W-:Y:S01]  /*3700*/  STS.128 [R35+0x40], R8 ;  /* 0x0000400823007388 */ /* 0x0005e20000000c00 */
[----:B------:R-:W-:Y:S01]  /*3710*/  BAR.SYNC.DEFER_BLOCKING 0x0 ;  /* 0x0000000000007b1d */ /* 0x000fe20000010000 */
[----:B------:R-:W-:Y:S02]  /*3720*/  ISETP.GE.OR P4, PT, R20, UR11, !P3 ;  /* 0x0000000b14007c0c */ /* 0x000fe4000df86670 */
[----:B------:R-:W-:Y:S02]  /*3730*/  ISETP.GE.OR P2, PT, R3, UR11, !P3 ;  /* 0x0000000b03007c0c */ /* 0x000fe4000df46670 */
[----:B---3--:R-:W-:-:S04]  /*3740*/  IADD3 R2, P5, PT, R38, UR6, RZ ;  /* 0x0000000626027c10 */ /* 0x008fc8000ffbe0ff */
[----:B------:R-:W-:Y:S02]  /*3750*/  IADD3.X R3, PT, PT, R39, UR7, RZ, P5, !PT ;  /* 0x0000000727037c10 */ /* 0x000fe4000affe4ff */
[----:B-1----:R-:W-:Y:S01]  /*3760*/  IADD3 R4, P5, PT, R2, UR6, RZ ;  /* 0x0000000602047c10 */ /* 0x002fe2000ffbe0ff */
[----:B------:R-:W1:Y:S03]  /*3770*/  @!P1 LDS.64 R22, [R29+UR10] ;  /* 0x0000000a1d169984 */ /* 0x000e660008000a00 */
[----:B------:R-:W-:Y:S01]  /*3780*/  IADD3.X R5, PT, PT, R3, UR7, RZ, P5, !PT ;  /* 0x0000000703057c10 */ /* 0x000fe2000affe4ff */
[----:B------:R-:W3:Y:S01]  /*3790*/  LDS.64 R30, [R29+UR10+0x120] ;  /* 0x0001200a1d1e7984 */ /* 0x000ee20008000a00 */
[----:B------:R-:W-:Y:S01]  /*37a0*/  @!P0 IADD3 R6, P5, PT, R4, UR6, RZ ;  /* 0x0000000604068c10 */ /* 0x000fe2000ffbe0ff */
[----:B--2---:R-:W-:Y:S02]  /*37b0*/  @!P1 IMAD.MOV.U32 R8, RZ, RZ, R38 ;  /* 0x000000ffff089224 */ /* 0x004fe400078e0026 */
[----:B------:R-:W2:Y:S01]  /*37c0*/  LDS.64 R26, [R29+UR10+0x240] ;  /* 0x0002400a1d1a7984 */ /* 0x000ea20008000a00 */
[----:B------:R-:W-:Y:S01]  /*37d0*/  @!P1 IMAD.MOV.U32 R9, RZ, RZ, R39 ;  /* 0x000000ffff099224 */ /* 0x000fe200078e0027 */
[----:B------:R-:W-:-:S02]  /*37e0*/  @!P0 IADD3.X R7, PT, PT, R5, UR7, RZ, P5, !PT ;  /* 0x0000000705078c10 */ /* 0x000fc4000affe4ff */
[----:B------:R-:W4:Y:S01]  /*37f0*/  LDS.64 R24, [R29+UR10+0x360] ;  /* 0x0003600a1d187984 */ /* 0x000f220008000a00 */
[-C--:B-1----:R-:W-:Y:S02]  /*3800*/  @!P1 DMUL R22, R22, R36.reuse ;  /* 0x0000002416169228 */ /* 0x082fe40000000000 */
[----:B---3--:R-:W-:-:S05]  /*3810*/  @!P4 DMUL R30, R30, R36 ;  /* 0x000000241e1ec228 */ /* 0x008fca0000000000 */
[----:B------:R-:W-:Y:S01]  /*3820*/  @!P1 ST.E.64 desc[UR32][R8.64], R22 ;  /* 0x0000001608009985 */ /* 0x000fe2000c101b20 */
[----:B--2---:R-:W-:-:S03]  /*3830*/  @!P2 DMUL R26, R26, R36 ;  /* 0x000000241a1aa228 */ /* 0x004fc60000000000 */
[----:B------:R-:W-:Y:S01]  /*3840*/  @!P4 ST.E.64 desc[UR32][R2.64], R30 ;  /* 0x0000001e0200c985 */ /* 0x000fe2000c101b20 */
[----:B----4-:R-:W-:-:S03]  /*3850*/  @!P0 DMUL R24, R24, R36 ;  /* 0x0000002418188228 */ /* 0x010fc60000000000 */
[----:B------:R1:W-:Y:S04]  /*3860*/  @!P2 ST.E.64 desc[UR32][R4.64], R26 ;  /* 0x0000001a0400a985 */ /* 0x0003e8000c101b20 */
[----:B------:R2:W-:Y:S01]  /*3870*/  @!P0 ST.E.64 desc[UR32][R6.64], R24 ;  /* 0x0000001806008985 */ /* 0x0005e2000c101b20 */
[----:B------:R-:W-:Y:S01]  /*3880*/  BAR.SYNC.DEFER_BLOCKING 0x0 ;  /* 0x0000000000007b1d */ /* 0x000fe20000010000 */
[C---:B-1----:R-:W-:Y:S02]  /*3890*/  VIADD R4, R28.reuse, 0x9 ;  /* 0x000000091c047836 */ /* 0x042fe40000000000 */
[----:B------:R-:W-:-:S03]  /*38a0*/  VIADD R5, R28, 0x8 ;  /* 0x000000081c057836 */ /* 0x000fc60000000000 */
[----:B-----5:R-:W-:Y:S01]  /*38b0*/  STS.128 [R35], R16 ;  /* 0x0000001023007388 */ /* 0x020fe20000000c00 */
[----:B------:R-:W-:-:S03]  /*38c0*/  ISETP.GE.OR P4, PT, R4, UR11, !P3 ;  /* 0x0000000b04007c0c */ /* 0x000fc6000df86670 */
[----:B------:R1:W-:Y:S01]  /*38d0*/  STS.128 [R35+0x40], R12 ;  /* 0x0000400c23007388 */ /* 0x0003e20000000c00 */
[----:B------:R-:W-:Y:S01]  /*38e0*/  BAR.SYNC.DEFER_BLOCKING 0x0 ;  /* 0x0000000000007b1d */ /* 0x000fe20000010000 */
[----:B------:R-:W-:Y:S01]  /*38f0*/  IADD3 R4, P0, PT, R2, UR4, RZ ;  /* 0x0000000402047c10 */ /* 0x000fe2000ff1e0ff */
[C---:B------:R-:W-:Y:S01]  /*3900*/  VIADD R2, R28.reuse, 0xa ;  /* 0x0000000a1c027836 */ /* 0x040fe20000000000 */
[----:B------:R-:W-:Y:S01]  /*3910*/  ISETP.GE.OR P5, PT, R5, UR11, !P3 ;  /* 0x0000000b05007c0c */ /* 0x000fe2000dfa6670 */
[----:B------:R-:W-:Y:S01]  /*3920*/  VIADD R28, R28, 0xb ;  /* 0x0000000b1c1c7836 */ /* 0x000fe20000000000 */
[----:B------:R-:W-:Y:S02]  /*3930*/  IADD3.X R5, PT, PT, R3, UR5, RZ, P0, !PT ;  /* 0x0000000503057c10 */ /* 0x000fe400087fe4ff */
[----:B--2---:R-:W-:Y:S02]  /*3940*/  IADD3 R6, P0, PT, R4, UR6, RZ ;  /* 0x0000000604067c10 */ /* 0x004fe4000ff1e0ff */
[----:B------:R-:W-:-:S02]  /*3950*/  ISETP.GE.OR P2, PT, R2, UR11, !P3 ;  /* 0x0000000b02007c0c */ /* 0x000fc4000df46670 */
[----:B------:R-:W-:Y:S02]  /*3960*/  ISETP.GE.OR P3, PT, R28, UR11, !P3 ;  /* 0x0000000b1c007c0c */ /* 0x000fe4000df66670 */
[----:B------:R-:W-:Y:S02]  /*3970*/  IADD3.X R7, PT, PT, R5, UR7, RZ, P0, !PT ;  /* 0x0000000705077c10 */ /* 0x000fe400087fe4ff */
[----:B------:R-:W-:-:S04]  /*3980*/  IADD3 R2, P0, PT, R6, UR6, RZ ;  /* 0x0000000606027c10 */ /* 0x000fc8000ff1e0ff */
[----:B------:R-:W-:Y:S01]  /*3990*/  IADD3.X R3, PT, PT, R7, UR7, RZ, P0, !PT ;  /* 0x0000000707037c10 */ /* 0x000fe200087fe4ff */
[----:B------:R-:W2:Y:S01]  /*39a0*/  LDS.64 R32, [R29+UR10] ;  /* 0x0000000a1d207984 */ /* 0x000ea20008000a00 */
[----:B-1----:R-:W-:-:S03]  /*39b0*/  IADD3 R12, P1, PT, R38, UR4, RZ ;  /* 0x00000004260c7c10 */ /* 0x002fc6000ff3e0ff */
[----:B------:R-:W1:Y:S01]  /*39c0*/  LDS.64 R20, [R29+UR10+0x120] ;  /* 0x0001200a1d147984 */ /* 0x000e620008000a00 */
[----:B------:R-:W-:-:S03]  /*39d0*/  IADD3.X R13, PT, PT, R39, UR5, RZ, P1, !PT ;  /* 0x00000005270d7c10 */ /* 0x000fc60008ffe4ff */
[----:B------:R-:W3:Y:S04]  /*39e0*/  LDS.64 R10, [R29+UR10+0x240] ;  /* 0x0002400a1d0a7984 */ /* 0x000ee80008000a00 */
[----:B------:R-:W4:Y:S01]  /*39f0*/  LDS.64 R8, [R29+UR10+0x360] ;  /* 0x0003600a1d087984 */ /* 0x000f220008000a00 */
[-C--:B--2---:R-:W-:Y:S02]  /*3a00*/  DMUL R32, R32, R36.reuse ;  /* 0x0000002420207228 */ /* 0x084fe40000000000 */
[----:B-1----:R-:W-:-:S05]  /*3a10*/  DMUL R20, R20, R36 ;  /* 0x0000002414147228 */ /* 0x002fca0000000000 */
[----:B------:R1:W-:Y:S01]  /*3a20*/  @!P5 ST.E.64 desc[UR32][R12.64], R32 ;  /* 0x000000200c00d985 */ /* 0x0003e2000c101b20 */
[----:B---3--:R-:W-:-:S03]  /*3a30*/  DMUL R10, R10, R36 ;  /* 0x000000240a0a7228 */ /* 0x008fc60000000000 */
[----:B------:R1:W-:Y:S01]  /*3a40*/  @!P4 ST.E.64 desc[UR32][R4.64], R20 ;  /* 0x000000140400c985 */ /* 0x0003e2000c101b20 */
[----:B----4-:R-:W-:-:S03]  /*3a50*/  DMUL R8, R8, R36 ;  /* 0x0000002408087228 */ /* 0x010fc60000000000 */
[----:B------:R1:W-:Y:S04]  /*3a60*/  @!P2 ST.E.64 desc[UR32][R6.64], R10 ;  /* 0x0000000a0600a985 */ /* 0x0003e8000c101b20 */
[----:B------:R1:W-:Y:S04]  /*3a70*/  @!P3 ST.E.64 desc[UR32][R2.64], R8 ;  /* 0x000000080200b985 */ /* 0x0003e8000c101b20 */
.L_x_19:
[----:B------:R-:W-:Y:S05]  /*3a80*/  BSYNC.RECONVERGENT B0 ;  /* 0x0000000000007941 */ /* 0x000fea0003800200 */
.L_x_17:
[----:B-1-3--:R-:W1:Y:S08]  /*3a90*/  LDC R3, c[0x0][0x394] ;  /* 0x0000e500ff037b82 */ /* 0x00ae700000000800 */
[----:B------:R-:W3:Y:S01]  /*3aa0*/  LDC R2, c[0x0][0x460] ;  /* 0x00011800ff027b82 */ /* 0x000ee20000000800 */
[----:B-1----:R-:W-:-:S04]  /*3ab0*/  ISETP.GE.AND P0, PT, R3, 0x2, PT ;  /* 0x000000020300780c */ /* 0x002fc80003f06270 */
[----:B---3--:R-:W-:-:S13]  /*3ac0*/  ISETP.NE.OR P0, PT, R2, RZ, !P0 ;  /* 0x000000ff0200720c */ /* 0x008fda0004705670 */
[----:B------:R-:W-:Y:S05]  /*3ad0*/  @P0 EXIT ;  /* 0x000000000000094d */ /* 0x000fea0003800000 */
[----:B------:R-:W-:Y:S01]  /*3ae0*/  UIADD3 UR4, UPT, UPT, UR19, 0x1, URZ ;  /* 0x0000000113047890 */ /* 0x000fe2000fffe0ff */
[----:B------:R-:W-:-:S05]  /*3af0*/  ISETP.NE.AND P1, PT, R0, RZ, PT ;  /* 0x000000ff0000720c */ /* 0x000fca0003f25270 */
[----:B------:R-:W-:Y:S01]  /*3b00*/  ISETP.NE.AND P0, PT, R3, UR4, PT ;  /* 0x0000000403007c0c */ /* 0x000fe2000bf05270 */
[----:B------:R-:W-:Y:S01]  /*3b10*/  IMAD.U32 R2, RZ, RZ, UR4 ;  /* 0x00000004ff027e24 */ /* 0x000fe2000f8e00ff */
[----:B------:R-:W-:Y:S05]  /*3b20*/  WARPSYNC.ALL ;  /* 0x0000000000007948 */ /* 0x000fea0003800000 */
[----:B------:R-:W-:Y:S01]  /*3b30*/  BAR.SYNC.DEFER_BLOCKING 0x0 ;  /* 0x0000000000007b1d */ /* 0x000fe20000010000 */
[----:B------:R-:W-:-:S05]  /*3b40*/  SEL R0, R2, RZ, P0 ;  /* 0x000000ff02007207 */ /* 0x000fca0000000000 */
[----:B------:R-:W-:Y:S05]  /*3b50*/  @P1 EXIT ;  /* 0x000000000000194d */ /* 0x000fea0003800000 */
[----:B------:R-:W-:Y:S02]  /*3b60*/  MOV R2, UR8 ;  /* 0x0000000800027c02 */ /* 0x000fe40008000f00 */
[----:B------:R-:W-:Y:S01]  /*3b70*/  MOV R3, UR9 ;  /* 0x0000000900037c02 */ /* 0x000fe20008000f00 */
[----:B------:R-:W-:Y:S01]  /*3b80*/  @!PT LDS RZ, [RZ] ;  /* 0x00000000fffff984 */ /* 0x000fe20000000800 */
[----:B------:R-:W-:Y:S01]  /*3b90*/  @!PT LDS RZ, [RZ] ;  /* 0x00000000fffff984 */ /* 0x000fe20000000800 */
[----:B------:R-:W-:Y:S01]  /*3ba0*/  @!PT LDS RZ, [RZ] ;  /* 0x00000000fffff984 */ /* 0x000fe20000000800 */
[----:B------:R-:W-:Y:S01]  /*3bb0*/  @!PT LDS RZ, [RZ] ;  /* 0x00000000fffff984 */ /* 0x000fe20000000800 */
[----:B------:R-:W-:Y:S06]  /*3bc0*/  MEMBAR.ALL.GPU ;  /* 0x0000000000007992 */ /* 0x000fec000000a000 */
[----:B------:R-:W-:-:S00]  /*3bd0*/  ERRBAR ;  /* 0x00000000000079ab */ /* 0x000fc00000000000 */
[----:B------:R-:W-:Y:S06]  /*3be0*/  CGAERRBAR ;  /* 0x00000000000075ab */ /* 0x000fec0000000000 */
[----:B------:R-:W-:Y:S01]  /*3bf0*/  STG.E.STRONG.GPU desc[UR32][R2.64], R0 ;  /* 0x0000000002007986 */ /* 0x000fe2000c10f920 */
[----:B------:R-:W-:Y:S05]  /*3c00*/  EXIT ;  /* 0x000000000000794d */ /* 0x000fea0003800000 */
.L_x_20:
[----:B------:R-:W-:-:S00]  /*3c10*/  BRA `(.L_x_20) ;  /* 0xfffffffc00fc7947 */ /* 0x000fc0000383ffff */
[----:B------:R-:W-:-:S00]  /*3c20*/  NOP ;  /* 0x0000000000007918 */ /* 0x000fc00000000000 */
        /* <DEDUP_REMOVED lines=13> */
.L_x_29:


//--------------------- .nv.shared._ZN7cutlass6KernelINS_4gemm6kernel13TrmmUniversalINS1_11threadblock13MmaMultistageINS1_9GemmShapeILi32ELi32ELi16EEENS_9transform11threadblock44PredicatedTileAccessIteratorTriangularMatrixINS_11MatrixShapeILi32ELi16EEEdNS_6layout8RowMajorELi1ENS8_29PitchLinearWarpRakedThreadMapINS_16PitchLinearShapeILi16ELi32EEELi128ENSG_ILi16ELi2EEELi1EEELNS_8SideModeE1ELNS_8FillModeE0ELNS_8DiagTypeE3ENS_5ArrayIdLi1ELb1EEEEENS9_25RegularTileAccessIteratorISC_dNSD_40RowMajorTensorOpMultiplicand64bCrosswiseELi1ESJ_Li8EEELNS_4arch14CacheOperation4KindE0ENSA_INSB_ILi16ELi32EEEdSE_Li0ENS8_31PitchLinearWarpStripedThreadMapINSG_ILi32ELi16EEELi128ESI_Li1EEELSK_1ELSL_2ELSM_0ESO_EENSQ_ISW_dNSD_40RowMajorTensorOpMultiplicandCongruous64bELi0ESZ_Li8EEELSV_0EdSE_NS4_9MmaPolicyINS1_4warp11MmaTensorOpINS6_ILi16ELi16ELi16EEEdSR_dS11_dSE_NS14_17MmaTensorOpPolicyINST_3MmaINS6_ILi8ELi8ELi4EEELi32EdSE_dNSD_11ColumnMajorEdSE_NST_13OpMultiplyAddEEENSB_ILi1ELi1EEEEELi1ELb0EbEENSB_ILi0ELi0EEES1G_Li1EEELi3ELNS1_23SharedMemoryClearOptionE1EbEENS_8epilogue11threadblock8EpilogueIS7_S1F_Li1ENS1L_22PredicatedTileIteratorINS1L_26OutputTileOptimalThreadMapINS1L_15OutputTileShapeILi32ELi8ELi2ELi1ELi1EEENS1P_ILi1ELi2ELi1ELi1ELi2EEELi128ELi1ELi64EEEdLb0ENSD_9NoPermuteELb1EEENS1K_4warp24FragmentIteratorTensorOpIS16_S19_dNSN_IdLi2ELb1EEESE_EENS1V_20TileIteratorTensorOpIS16_S19_dSE_EENS1L_18SharedLoadIteratorINS1S_18CompactedThreadMapEdLi8EEENS1K_6thread17LinearCombinationIdLi1EddLNS24_9ScaleType4KindE0ELNS_15FloatRoundStyleE2EdEENSB_ILi0ELi4EEELi1ELi1EEENS4_30GemmIdentityThreadblockSwizzleILi1EEELSK_1ELSL_2ELSM_0EEEEEvNT_6ParamsE --------------------------
	.section	.nv.shared._ZN7cutlass6KernelINS_4gemm6kernel13TrmmUniversalINS1_11threadblock13MmaMultistageINS1_9GemmShapeILi32ELi32ELi16EEENS_9transform11threadblock44PredicatedTileAccessIteratorTriangularMatrixINS_11MatrixShapeILi32ELi16EEEdNS_6layout8RowMajorELi1ENS8_29PitchLinearWarpRakedThreadMapINS_16PitchLinearShapeILi16ELi32EEELi128ENSG_ILi16ELi2EEELi1EEELNS_8SideModeE1ELNS_8FillModeE0ELNS_8DiagTypeE3ENS_5ArrayIdLi1ELb1EEEEENS9_25RegularTileAccessIteratorISC_dNSD_40RowMajorTensorOpMultiplicand64bCrosswiseELi1ESJ_Li8EEELNS_4arch14CacheOperation4KindE0ENSA_INSB_ILi16ELi32EEEdSE_Li0ENS8_31PitchLinearWarpStripedThreadMapINSG_ILi32ELi16EEELi128ESI_Li1EEELSK_1ELSL_2ELSM_0ESO_EENSQ_ISW_dNSD_40RowMajorTensorOpMultiplicandCongruous64bELi0ESZ_Li8EEELSV_0EdSE_NS4_9MmaPolicyINS1_4warp11MmaTensorOpINS6_ILi16ELi16ELi16EEEdSR_dS11_dSE_NS14_17MmaTensorOpPolicyINST_3MmaINS6_ILi8ELi8ELi4EEELi32EdSE_dNSD_11ColumnMajorEdSE_NST_13OpMultiplyAddEEENSB_ILi1ELi1EEEEELi1ELb0EbEENSB_ILi0ELi0EEES1G_Li1EEELi3ELNS1_23SharedMemoryClearOptionE1EbEENS_8epilogue11threadblock8EpilogueIS7_S1F_Li1ENS1L_22PredicatedTileIteratorINS1L_26OutputTileOptimalThreadMapINS1L_15OutputTileShapeILi32ELi8ELi2ELi1ELi1EEENS1P_ILi1ELi2ELi1ELi1ELi2EEELi128ELi1ELi64EEEdLb0ENSD_9NoPermuteELb1EEENS1K_4warp24FragmentIteratorTensorOpIS16_S19_dNSN_IdLi2ELb1EEESE_EENS1V_20TileIteratorTensorOpIS16_S19_dSE_EENS1L_18SharedLoadIteratorINS1S_18CompactedThreadMapEdLi8EEENS1K_6thread17LinearCombinationIdLi1EddLNS24_9ScaleType4KindE0ELNS_15FloatRoundStyleE2EdEENSB_ILi0ELi4EEELi1ELi1EEENS4_30GemmIdentityThreadblockSwizzleILi1EEELSK_1ELSL_2ELSM_0EEEEEvNT_6ParamsE,"aw",@nobits
	.sectionflags	@""
	.align	16
	.zero		1024


//--------------------- .nv.shared.reserved.0     --------------------------
	.section	.nv.shared.reserved.0,"aw",@nobits
	.weak		__nv_reservedSMEM_offset_0_alias
	.size		__nv_reservedSMEM_offset_0_alias, 0, 64
	.other		__nv_reservedSMEM_offset_0_alias,@"STO_CUDA_RESERVED_SHARED STV_DEFAULT"
__nv_reservedSMEM_offset_0_alias:
	.zero		0
	.zero		64


//--------------------- .nv.global                --------------------------
	.section	.nv.global,"aw",@nobits
.nv.global:
	.type		_ZN39_INTERNAL_1d84041d_4_k_cu_5ab42d5d_25074cute1_E,@object
	.size		_ZN39_INTERNAL_1d84041d_4_k_cu_5ab42d5d_25074cute1_E,(_ZN39_INTERNAL_1d84041d_4_k_cu_5ab42d5d_25074cuda3std3__45__cpo6cbeginE - _ZN39_INTERNAL_1d84041d_4_k_cu_5ab42d5d_25074cute1_E)
_ZN39_INTERNAL_1d84041d_4_k_cu_5ab42d5d_25074cute1_E:
	.zero		1
	.type		_ZN39_INTERNAL_1d84041d_4_k_cu_5ab42d5d_25074cuda3std3__45__cpo6cbeginE,@object
	.size		_ZN39_INTERNAL_1d84041d_4_k_cu_5ab42d5d_25074cuda3std3__45__cpo6cbeginE,(_ZN39_INTERNAL_1d84041d_4_k_cu_5ab42d5d_25074cuda3std3__48in_placeE - _ZN39_INTERNAL_1d84041d_4_k_cu_5ab42d5d_25074cuda3std3__45__cpo6cbeginE)
_ZN39_INTERNAL_1d84041d_4_k_cu_5ab42d5d_25074cuda3std3__45__cpo6cbeginE:
	.zero		1
	.type		_ZN39_INTERNAL_1d84041d_4_k_cu_5ab42d5d_25074cuda3std3__48in_placeE,@object
	.size		_ZN39_INTERNAL_1d84041d_4_k_cu_5ab42d5d_25074cuda3std3__48in_placeE,(_ZN39_INTERNAL_1d84041d_4_k_cu_5ab42d5d_25074cuda3std6ranges3__45__cpo9iter_moveE - _ZN39_INTERNAL_1d84041d_4_k_cu_5ab42d5d_25074cuda3std3__48in_placeE)
_ZN39_INTERNAL_1d84041d_4_k_cu_5ab42d5d_25074cuda3std3__48in_placeE:
	.zero		1
	.type		_ZN39_INTERNAL_1d84041d_4_k_cu_5ab42d5d_25074cuda3std6ranges3__45__cpo9iter_moveE,@object
	.size		_ZN39_INTERNAL_1d84041d_4_k_cu_5ab42d5d_25074cuda3std6ranges3__45__cpo9iter_moveE,(_ZN39_INTERNAL_1d84041d_4_k_cu_5ab42d5d_25074cuda3std3__45__cpo5beginE - _ZN39_INTERNAL_1d84041d_4_k_cu_5ab42d5d_25074cuda3std6ranges3__45__cpo9iter_moveE)
_ZN39_INTERNAL_1d84041d_4_k_cu_5ab42d5d_25074cuda3std6ranges3__45__cpo9iter_moveE:
	.zero		1
	.type		_ZN39_INTERNAL_1d84041d_4_k_cu_5ab42d5d_25074cuda3std3__45__cpo5beginE,@object
	.size		_ZN39_INTERNAL_1d84041d_4_k_cu_5ab42d5d_25074cuda3std3__45__cpo5beginE,(_ZN39_INTERNAL_1d84041d_4_k_cu_5ab42d5d_25074cuda3std3__441_GLOBAL__N__1d84041d_4_k_cu_5ab42d5d_25076ignoreE - _ZN39_INTERNAL_1d84041d_4_k_cu_5ab42d5d_25074cuda3std3__45__cpo5beginE)
_ZN39_INTERNAL_1d84041d_4_k_cu_5ab42d5d_25074cuda3std3__45__cpo5beginE:
	.zero		1
	.type		_ZN39_INTERNAL_1d84041d_4_k_cu_5ab42d5d_25074cuda3std3__441_GLOBAL__N__1d84041d_4_k_cu_5ab42d5d_25076ignoreE,@object
	.size		_ZN39_INTERNAL_1d84041d_4_k_cu_5ab42d5d_25074cuda3std3__441_GLOBAL__N__1d84041d_4_k_cu_5ab42d5d_25076ignoreE,(_ZN39_INTERNAL_1d84041d_4_k_cu_5ab42d5d_25074cute7productE - _ZN39_INTERNAL_1d84041d_4_k_cu_5ab42d5d_25074cuda3std3__441_GLOBAL__N__1d84041d_4_k_cu_5ab42d5d_25076ignoreE)
_ZN39_INTERNAL_1d84041d_4_k_cu_5ab42d5d_25074cuda3std3__441_GLOBAL__N__1d84041d_4_k_cu_5ab42d5d_25076ignoreE:
	.zero		1
	.type		_ZN39_INTERNAL_1d84041d_4_k_cu_5ab42d5d_25074cute7productE,@object
	.size		_ZN39_INTERNAL_1d84041d_4_k_cu_5ab42d5d_25074cute7productE,(_ZN39_INTERNAL_1d84041d_4_k_cu_5ab42d5d_25074cuda3std3__45__cpo3endE - _ZN39_INTERNAL_1d84041d_4_k_cu_5ab42d5d_25074cute7productE)
_ZN39_INTERNAL_1d84041d_4_k_cu_5ab42d5d_25074cute7productE:
	.zero		1
	.type		_ZN39_INTERNAL_1d84041d_4_k_cu_5ab42d5d_25074cuda3std3__45__cpo3endE,@object
	.size		_ZN39_INTERNAL_1d84041d_4_k_cu_5ab42d5d_25074cuda3std3__45__cpo3endE,(_ZN39_INTERNAL_1d84041d_4_k_cu_5ab42d5d_25074cuda3std3__419piecewise_constructE - _ZN39_INTERNAL_1d84041d_4_k_cu_5ab42d5d_25074cuda3std3__45__cpo3endE)
_ZN39_INTERNAL_1d84041d_4_k_cu_5ab42d5d_25074cuda3std3__45__cpo3endE:
	.zero		1
	.type		_ZN39_INTERNAL_1d84041d_4_k_cu_5ab42d5d_25074cuda3std3__419piecewise_constructE,@object
	.size		_ZN39_INTERNAL_1d84041d_4_k_cu_5ab42d5d_25074cuda3std3__419piecewise_constructE,(_ZN39_INTERNAL_1d84041d_4_k_cu_5ab42d5d_25074cuda3std3__45__cpo4cendE - _ZN39_INTERNAL_1d84041d_4_k_cu_5ab42d5d_25074cuda3std3__419piecewise_constructE)
_ZN39_INTERNAL_1d84041d_4_k_cu_5ab42d5d_25074cuda3std3__419piecewise_constructE:
	.zero		1
	.type		_ZN39_INTERNAL_1d84041d_4_k_cu_5ab42d5d_25074cuda3std3__45__cpo4cendE,@object
	.size		_ZN39_INTERNAL_1d84041d_4_k_cu_5ab42d5d_25074cuda3std3__45__cpo4cendE,(_ZN39_INTERNAL_1d84041d_4_k_cu_5ab42d5d_25074cuda3std6ranges3__45__cpo4swapE - _ZN39_INTERNAL_1d84041d_4_k_cu_5ab42d5d_25074cuda3std3__45__cpo4cendE)
_ZN39_INTERNAL_1d84041d_4_k_cu_5ab42d5d_25074cuda3std3__45__cpo4cendE:
	.zero		1
	.type		_ZN39_INTERNAL_1d84041d_4_k_cu_5ab42d5d_25074cuda3std6ranges3__45__cpo4swapE,@object
	.size		_ZN39_INTERNAL_1d84041d_4_k_cu_5ab42d5d_25074cuda3std6ranges3__45__cpo4swapE,(.L_7 - _ZN39_INTERNAL_1d84041d_4_k_cu_5ab42d5d_25074cuda3std6ranges3__45__cpo4swapE)
_ZN39_INTERNAL_1d84041d_4_k_cu_5ab42d5d_25074cuda3std6ranges3__45__cpo4swapE:
	.zero		1
.L_7:


//--------------------- .nv.constant0._ZN7cutlass6KernelINS_4gemm6kernel13TrmmUniversalINS1_11threadblock13MmaMultistageINS1_9GemmShapeILi32ELi32ELi16EEENS_9transform11threadblock44PredicatedTileAccessIteratorTriangularMatrixINS_11MatrixShapeILi32ELi16EEEdNS_6layout8RowMajorELi1ENS8_29PitchLinearWarpRakedThreadMapINS_16PitchLinearShapeILi16ELi32EEELi128ENSG_ILi16ELi2EEELi1EEELNS_8SideModeE1ELNS_8FillModeE0ELNS_8DiagTypeE3ENS_5ArrayIdLi1ELb1EEEEENS9_25RegularTileAccessIteratorISC_dNSD_40RowMajorTensorOpMultiplicand64bCrosswiseELi1ESJ_Li8EEELNS_4arch14CacheOperation4KindE0ENSA_INSB_ILi16ELi32EEEdSE_Li0ENS8_31PitchLinearWarpStripedThreadMapINSG_ILi32ELi16EEELi128ESI_Li1EEELSK_1ELSL_2ELSM_0ESO_EENSQ_ISW_dNSD_40RowMajorTensorOpMultiplicandCongruous64bELi0ESZ_Li8EEELSV_0EdSE_NS4_9MmaPolicyINS1_4warp11MmaTensorOpINS6_ILi16ELi16ELi16EEEdSR_dS11_dSE_NS14_17MmaTensorOpPolicyINST_3MmaINS6_ILi8ELi8ELi4EEELi32EdSE_dNSD_11ColumnMajorEdSE_NST_13OpMultiplyAddEEENSB_ILi1ELi1EEEEELi1ELb0EbEENSB_ILi0ELi0EEES1G_Li1EEELi3ELNS1_23SharedMemoryClearOptionE1EbEENS_8epilogue11threadblock8EpilogueIS7_S1F_Li1ENS1L_22PredicatedTileIteratorINS1L_26OutputTileOptimalThreadMapINS1L_15OutputTileShapeILi32ELi8ELi2ELi1ELi1EEENS1P_ILi1ELi2ELi1ELi1ELi2EEELi128ELi1ELi64EEEdLb0ENSD_9NoPermuteELb1EEENS1K_4warp24FragmentIteratorTensorOpIS16_S19_dNSN_IdLi2ELb1EEESE_EENS1V_20TileIteratorTensorOpIS16_S19_dSE_EENS1L_18SharedLoadIteratorINS1S_18CompactedThreadMapEdLi8EEENS1K_6thread17LinearCombinationIdLi1EddLNS24_9ScaleType4KindE0ELNS_15FloatRoundStyleE2EdEENSB_ILi0ELi4EEELi1ELi1EEENS4_30GemmIdentityThreadblockSwizzleILi1EEELSK_1ELSL_2ELSM_0EEEEEvNT_6ParamsE --------------------------
	.section	.nv.constant0._ZN7cutlass6KernelINS_4gemm6kernel13TrmmUniversalINS1_11threadblock13MmaMultistageINS1_9GemmShapeILi32ELi32ELi16EEENS_9transform11threadblock44PredicatedTileAccessIteratorTriangularMatrixINS_11MatrixShapeILi32ELi16EEEdNS_6layout8RowMajorELi1ENS8_29PitchLinearWarpRakedThreadMapINS_16PitchLinearShapeILi16ELi32EEELi128ENSG_ILi16ELi2EEELi1EEELNS_8SideModeE1ELNS_8FillModeE0ELNS_8DiagTypeE3ENS_5ArrayIdLi1ELb1EEEEENS9_25RegularTileAccessIteratorISC_dNSD_40RowMajorTensorOpMultiplicand64bCrosswiseELi1ESJ_Li8EEELNS_4arch14CacheOperation4KindE0ENSA_INSB_ILi16ELi32EEEdSE_Li0ENS8_31PitchLinearWarpStripedThreadMapINSG_ILi32ELi16EEELi128ESI_Li1EEELSK_1ELSL_2ELSM_0ESO_EENSQ_ISW_dNSD_40RowMajorTensorOpMultiplicandCongruous64bELi0ESZ_Li8EEELSV_0EdSE_NS4_9MmaPolicyINS1_4warp11MmaTensorOpINS6_ILi16ELi16ELi16EEEdSR_dS11_dSE_NS14_17MmaTensorOpPolicyINST_3MmaINS6_ILi8ELi8ELi4EEELi32EdSE_dNSD_11ColumnMajorEdSE_NST_13OpMultiplyAddEEENSB_ILi1ELi1EEEEELi1ELb0EbEENSB_ILi0ELi0EEES1G_Li1EEELi3ELNS1_23SharedMemoryClearOptionE1EbEENS_8epilogue11threadblock8EpilogueIS7_S1F_Li1ENS1L_22PredicatedTileIteratorINS1L_26OutputTileOptimalThreadMapINS1L_15OutputTileShapeILi32ELi8ELi2ELi1ELi1EEENS1P_ILi1ELi2ELi1ELi1ELi2EEELi128ELi1ELi64EEEdLb0ENSD_9NoPermuteELb1EEENS1K_4warp24FragmentIteratorTensorOpIS16_S19_dNSN_IdLi2ELb1EEESE_EENS1V_20TileIteratorTensorOpIS16_S19_dSE_EENS1L_18SharedLoadIteratorINS1S_18CompactedThreadMapEdLi8EEENS1K_6thread17LinearCombinationIdLi1EddLNS24_9ScaleType4KindE0ELNS_15FloatRoundStyleE2EdEENSB_ILi0ELi4EEELi1ELi1EEENS4_30GemmIdentityThreadblockSwizzleILi1EEELSK_1ELSL_2ELSM_0EEEEEvNT_6ParamsE,"a",@progbits
	.sectionflags	@""
	.align	4
.nv.constant0._ZN7cutlass6KernelINS_4gemm6kernel13TrmmUniversalINS1_11threadblock13MmaMultistageINS1_9GemmShapeILi32ELi32ELi16EEENS_9transform11threadblock44PredicatedTileAccessIteratorTriangularMatrixINS_11MatrixShapeILi32ELi16EEEdNS_6layout8RowMajorELi1ENS8_29PitchLinearWarpRakedThreadMapINS_16PitchLinearShapeILi16ELi32EEELi128ENSG_ILi16ELi2EEELi1EEELNS_8SideModeE1ELNS_8FillModeE0ELNS_8DiagTypeE3ENS_5ArrayIdLi1ELb1EEEEENS9_25RegularTileAccessIteratorISC_dNSD_40RowMajorTensorOpMultiplicand64bCrosswiseELi1ESJ_Li8EEELNS_4arch14CacheOperation4KindE0ENSA_INSB_ILi16ELi32EEEdSE_Li0ENS8_31PitchLinearWarpStripedThreadMapINSG_ILi32ELi16EEELi128ESI_Li1EEELSK_1ELSL_2ELSM_0ESO_EENSQ_ISW_dNSD_40RowMajorTensorOpMultiplicandCongruous64bELi0ESZ_Li8EEELSV_0EdSE_NS4_9MmaPolicyINS1_4warp11MmaTensorOpINS6_ILi16ELi16ELi16EEEdSR_dS11_dSE_NS14_17MmaTensorOpPolicyINST_3MmaINS6_ILi8ELi8ELi4EEELi32EdSE_dNSD_11ColumnMajorEdSE_NST_13OpMultiplyAddEEENSB_ILi1ELi1EEEEELi1ELb0EbEENSB_ILi0ELi0EEES1G_Li1EEELi3ELNS1_23SharedMemoryClearOptionE1EbEENS_8epilogue11threadblock8EpilogueIS7_S1F_Li1ENS1L_22PredicatedTileIteratorINS1L_26OutputTileOptimalThreadMapINS1L_15OutputTileShapeILi32ELi8ELi2ELi1ELi1EEENS1P_ILi1ELi2ELi1ELi1ELi2EEELi128ELi1ELi64EEEdLb0ENSD_9NoPermuteELb1EEENS1K_4warp24FragmentIteratorTensorOpIS16_S19_dNSN_IdLi2ELb1EEESE_EENS1V_20TileIteratorTensorOpIS16_S19_dSE_EENS1L_18SharedLoadIteratorINS1S_18CompactedThreadMapEdLi8EEENS1K_6thread17LinearCombinationIdLi1EddLNS24_9ScaleType4KindE0ELNS_15FloatRoundStyleE2EdEENSB_ILi0ELi4EEELi1ELi1EEENS4_30GemmIdentityThreadblockSwizzleILi1EEELSK_1ELSL_2ELSM_0EEEEEvNT_6ParamsE:
	.zero		1192


//--------------------- SYMBOLS --------------------------

	.type		.nv.reservedSmem.offset0,@object
	.size		.nv.reservedSmem.offset0,0x4
	.type		.nv.reservedSmem.cap,@object
	.size		.nv.reservedSmem.cap,0x4
